//
// Generated by NVIDIA NVVM Compiler
//
// Compiler Build ID: CL-36424714
// Cuda compilation tools, release 13.0, V13.0.88
// Based on NVVM 20.0.0
//

.version 9.0
.target sm_100
.address_size 64

	// .globl	_Z16color_jpl_kerneliiPKiS0_PKfS0_Pi

.visible .entry _Z16color_jpl_kerneliiPKiS0_PKfS0_Pi(
	.param .u32 _Z16color_jpl_kerneliiPKiS0_PKfS0_Pi_param_0,
	.param .u32 _Z16color_jpl_kerneliiPKiS0_PKfS0_Pi_param_1,
	.param .u64 .ptr .align 1 _Z16color_jpl_kerneliiPKiS0_PKfS0_Pi_param_2,
	.param .u64 .ptr .align 1 _Z16color_jpl_kerneliiPKiS0_PKfS0_Pi_param_3,
	.param .u64 .ptr .align 1 _Z16color_jpl_kerneliiPKiS0_PKfS0_Pi_param_4,
	.param .u64 .ptr .align 1 _Z16color_jpl_kerneliiPKiS0_PKfS0_Pi_param_5,
	.param .u64 .ptr .align 1 _Z16color_jpl_kerneliiPKiS0_PKfS0_Pi_param_6
)
{
	.reg .pred 	%p<104>;
	.reg .b16 	%rs<66>;
	.reg .b32 	%r<84>;
	.reg .b64 	%rd<83>;

	ld.param.u32 	%r37, [_Z16color_jpl_kerneliiPKiS0_PKfS0_Pi_param_0];
	ld.param.u32 	%r38, [_Z16color_jpl_kerneliiPKiS0_PKfS0_Pi_param_1];
	ld.param.u64 	%rd10, [_Z16color_jpl_kerneliiPKiS0_PKfS0_Pi_param_2];
	ld.param.u64 	%rd11, [_Z16color_jpl_kerneliiPKiS0_PKfS0_Pi_param_3];
	ld.param.u64 	%rd12, [_Z16color_jpl_kerneliiPKiS0_PKfS0_Pi_param_5];
	ld.param.u64 	%rd13, [_Z16color_jpl_kerneliiPKiS0_PKfS0_Pi_param_6];
	cvta.to.global.u64 	%rd1, %rd11;
	cvta.to.global.u64 	%rd2, %rd12;
	cvta.to.global.u64 	%rd3, %rd13;
	mov.u32 	%r39, %tid.x;
	mov.u32 	%r40, %ctaid.x;
	mov.u32 	%r1, %ntid.x;
	mad.lo.s32 	%r78, %r40, %r1, %r39;
	setp.ge.s32 	%p1, %r78, %r37;
	@%p1 bra 	$L__BB0_47;
	mov.u32 	%r41, %nctaid.x;
	mul.lo.s32 	%r3, %r1, %r41;
	add.s64 	%rd4, %rd1, 16;
	cvta.to.global.u64 	%rd5, %rd10;
$L__BB0_2:
	mul.wide.s32 	%rd14, %r78, 4;
	add.s64 	%rd6, %rd3, %rd14;
	ld.global.u32 	%r42, [%rd6];
	setp.ne.s32 	%p2, %r42, -1;
	@%p2 bra 	$L__BB0_46;
	add.s64 	%rd16, %rd2, %rd14;
	ld.global.u32 	%r5, [%rd16];
	add.s64 	%rd17, %rd5, %rd14;
	ld.global.u32 	%r81, [%rd17];
	ld.global.u32 	%r7, [%rd17+4];
	setp.ge.s32 	%p3, %r81, %r7;
	@%p3 bra 	$L__BB0_45;
	add.s32 	%r43, %r81, 1;
	max.s32 	%r44, %r7, %r43;
	sub.s32 	%r8, %r44, %r81;
	and.b32  	%r9, %r8, 7;
	sub.s32 	%r45, %r81, %r44;
	setp.gt.u32 	%p4, %r45, -8;
	mov.b16 	%rs45, 1;
	@%p4 bra 	$L__BB0_23;
	and.b32  	%r46, %r8, -8;
	neg.s32 	%r79, %r46;
	mov.b16 	%rs45, 1;
$L__BB0_6:
	.pragma "nounroll";
	mul.wide.s32 	%rd18, %r81, 4;
	add.s64 	%rd7, %rd4, %rd18;
	ld.global.u32 	%r13, [%rd7+-16];
	mul.wide.s32 	%rd19, %r13, 4;
	add.s64 	%rd20, %rd3, %rd19;
	ld.global.u32 	%r47, [%rd20];
	setp.ne.s32 	%p5, %r47, -1;
	setp.ne.s32 	%p6, %r47, %r38;
	and.pred  	%p7, %p5, %p6;
	setp.eq.s32 	%p8, %r78, %r13;
	or.pred  	%p9, %p8, %p7;
	@%p9 bra 	$L__BB0_8;
	add.s64 	%rd22, %rd2, %rd19;
	ld.global.u32 	%r48, [%rd22];
	setp.gt.s32 	%p10, %r5, %r48;
	selp.b16 	%rs45, %rs45, 0, %p10;
$L__BB0_8:
	ld.global.u32 	%r14, [%rd7+-12];
	mul.wide.s32 	%rd23, %r14, 4;
	add.s64 	%rd24, %rd3, %rd23;
	ld.global.u32 	%r49, [%rd24];
	setp.ne.s32 	%p11, %r49, -1;
	setp.ne.s32 	%p12, %r49, %r38;
	and.pred  	%p13, %p11, %p12;
	setp.eq.s32 	%p14, %r78, %r14;
	or.pred  	%p15, %p14, %p13;
	@%p15 bra 	$L__BB0_10;
	add.s64 	%rd26, %rd2, %rd23;
	ld.global.u32 	%r50, [%rd26];
	setp.gt.s32 	%p16, %r5, %r50;
	selp.b16 	%rs45, %rs45, 0, %p16;
$L__BB0_10:
	ld.global.u32 	%r15, [%rd7+-8];
	mul.wide.s32 	%rd27, %r15, 4;
	add.s64 	%rd28, %rd3, %rd27;
	ld.global.u32 	%r51, [%rd28];
	setp.ne.s32 	%p17, %r51, -1;
	setp.ne.s32 	%p18, %r51, %r38;
	and.pred  	%p19, %p17, %p18;
	setp.eq.s32 	%p20, %r78, %r15;
	or.pred  	%p21, %p20, %p19;
	@%p21 bra 	$L__BB0_12;
	add.s64 	%rd30, %rd2, %rd27;
	ld.global.u32 	%r52, [%rd30];
	setp.gt.s32 	%p22, %r5, %r52;
	selp.b16 	%rs45, %rs45, 0, %p22;
$L__BB0_12:
	ld.global.u32 	%r16, [%rd7+-4];
	mul.wide.s32 	%rd31, %r16, 4;
	add.s64 	%rd32, %rd3, %rd31;
	ld.global.u32 	%r53, [%rd32];
	setp.ne.s32 	%p23, %r53, -1;
	setp.ne.s32 	%p24, %r53, %r38;
	and.pred  	%p25, %p23, %p24;
	setp.eq.s32 	%p26, %r78, %r16;
	or.pred  	%p27, %p26, %p25;
	@%p27 bra 	$L__BB0_14;
	add.s64 	%rd34, %rd2, %rd31;
	ld.global.u32 	%r54, [%rd34];
	setp.gt.s32 	%p28, %r5, %r54;
	selp.b16 	%rs45, %rs45, 0, %p28;
$L__BB0_14:
	ld.global.u32 	%r17, [%rd7];
	mul.wide.s32 	%rd35, %r17, 4;
	add.s64 	%rd36, %rd3, %rd35;
	ld.global.u32 	%r55, [%rd36];
	setp.ne.s32 	%p29, %r55, -1;
	setp.ne.s32 	%p30, %r55, %r38;
	and.pred  	%p31, %p29, %p30;
	setp.eq.s32 	%p32, %r78, %r17;
	or.pred  	%p33, %p32, %p31;
	@%p33 bra 	$L__BB0_16;
	add.s64 	%rd38, %rd2, %rd35;
	ld.global.u32 	%r56, [%rd38];
	setp.gt.s32 	%p34, %r5, %r56;
	selp.b16 	%rs45, %rs45, 0, %p34;
$L__BB0_16:
	ld.global.u32 	%r18, [%rd7+4];
	mul.wide.s32 	%rd39, %r18, 4;
	add.s64 	%rd40, %rd3, %rd39;
	ld.global.u32 	%r57, [%rd40];
	setp.ne.s32 	%p35, %r57, -1;
	setp.ne.s32 	%p36, %r57, %r38;
	and.pred  	%p37, %p35, %p36;
	setp.eq.s32 	%p38, %r78, %r18;
	or.pred  	%p39, %p38, %p37;
	@%p39 bra 	$L__BB0_18;
	add.s64 	%rd42, %rd2, %rd39;
	ld.global.u32 	%r58, [%rd42];
	setp.gt.s32 	%p40, %r5, %r58;
	selp.b16 	%rs45, %rs45, 0, %p40;
$L__BB0_18:
	ld.global.u32 	%r19, [%rd7+8];
	mul.wide.s32 	%rd43, %r19, 4;
	add.s64 	%rd44, %rd3, %rd43;
	ld.global.u32 	%r59, [%rd44];
	setp.ne.s32 	%p41, %r59, -1;
	setp.ne.s32 	%p42, %r59, %r38;
	and.pred  	%p43, %p41, %p42;
	setp.eq.s32 	%p44, %r78, %r19;
	or.pred  	%p45, %p44, %p43;
	@%p45 bra 	$L__BB0_20;
	add.s64 	%rd46, %rd2, %rd43;
	ld.global.u32 	%r60, [%rd46];
	setp.gt.s32 	%p46, %r5, %r60;
	selp.b16 	%rs45, %rs45, 0, %p46;
$L__BB0_20:
	ld.global.u32 	%r20, [%rd7+12];
	mul.wide.s32 	%rd47, %r20, 4;
	add.s64 	%rd48, %rd3, %rd47;
	ld.global.u32 	%r61, [%rd48];
	setp.ne.s32 	%p47, %r61, -1;
	setp.ne.s32 	%p48, %r61, %r38;
	and.pred  	%p49, %p47, %p48;
	setp.eq.s32 	%p50, %r78, %r20;
	or.pred  	%p51, %p50, %p49;
	@%p51 bra 	$L__BB0_22;
	add.s64 	%rd50, %rd2, %rd47;
	ld.global.u32 	%r62, [%rd50];
	setp.gt.s32 	%p52, %r5, %r62;
	selp.b16 	%rs45, %rs45, 0, %p52;
$L__BB0_22:
	add.s32 	%r81, %r81, 8;
	add.s32 	%r79, %r79, 8;
	setp.ne.s32 	%p53, %r79, 0;
	@%p53 bra 	$L__BB0_6;
$L__BB0_23:
	setp.eq.s32 	%p54, %r9, 0;
	@%p54 bra 	$L__BB0_44;
	and.b32  	%r24, %r8, 3;
	setp.lt.u32 	%p55, %r9, 4;
	@%p55 bra 	$L__BB0_34;
	mul.wide.s32 	%rd51, %r81, 4;
	add.s64 	%rd8, %rd1, %rd51;
	ld.global.u32 	%r25, [%rd8];
	mul.wide.s32 	%rd52, %r25, 4;
	add.s64 	%rd53, %rd3, %rd52;
	ld.global.u32 	%r63, [%rd53];
	setp.ne.s32 	%p56, %r63, -1;
	setp.ne.s32 	%p57, %r63, %r38;
	and.pred  	%p58, %p56, %p57;
	setp.eq.s32 	%p59, %r78, %r25;
	or.pred  	%p60, %p59, %p58;
	@%p60 bra 	$L__BB0_27;
	add.s64 	%rd55, %rd2, %rd52;
	ld.global.u32 	%r64, [%rd55];
	setp.gt.s32 	%p61, %r5, %r64;
	selp.b16 	%rs45, %rs45, 0, %p61;
$L__BB0_27:
	ld.global.u32 	%r26, [%rd8+4];
	mul.wide.s32 	%rd56, %r26, 4;
	add.s64 	%rd57, %rd3, %rd56;
	ld.global.u32 	%r65, [%rd57];
	setp.ne.s32 	%p62, %r65, -1;
	setp.ne.s32 	%p63, %r65, %r38;
	and.pred  	%p64, %p62, %p63;
	setp.eq.s32 	%p65, %r78, %r26;
	or.pred  	%p66, %p65, %p64;
	@%p66 bra 	$L__BB0_29;
	add.s64 	%rd59, %rd2, %rd56;
	ld.global.u32 	%r66, [%rd59];
	setp.gt.s32 	%p67, %r5, %r66;
	selp.b16 	%rs45, %rs45, 0, %p67;
$L__BB0_29:
	ld.global.u32 	%r27, [%rd8+8];
	mul.wide.s32 	%rd60, %r27, 4;
	add.s64 	%rd61, %rd3, %rd60;
	ld.global.u32 	%r67, [%rd61];
	setp.ne.s32 	%p68, %r67, -1;
	setp.ne.s32 	%p69, %r67, %r38;
	and.pred  	%p70, %p68, %p69;
	setp.eq.s32 	%p71, %r78, %r27;
	or.pred  	%p72, %p71, %p70;
	@%p72 bra 	$L__BB0_31;
	add.s64 	%rd63, %rd2, %rd60;
	ld.global.u32 	%r68, [%rd63];
	setp.gt.s32 	%p73, %r5, %r68;
	selp.b16 	%rs45, %rs45, 0, %p73;
$L__BB0_31:
	ld.global.u32 	%r28, [%rd8+12];
	mul.wide.s32 	%rd64, %r28, 4;
	add.s64 	%rd65, %rd3, %rd64;
	ld.global.u32 	%r69, [%rd65];
	setp.ne.s32 	%p74, %r69, -1;
	setp.ne.s32 	%p75, %r69, %r38;
	and.pred  	%p76, %p74, %p75;
	setp.eq.s32 	%p77, %r78, %r28;
	or.pred  	%p78, %p77, %p76;
	@%p78 bra 	$L__BB0_33;
	add.s64 	%rd67, %rd2, %rd64;
	ld.global.u32 	%r70, [%rd67];
	setp.gt.s32 	%p79, %r5, %r70;
	selp.b16 	%rs45, %rs45, 0, %p79;
$L__BB0_33:
	add.s32 	%r81, %r81, 4;
$L__BB0_34:
	setp.eq.s32 	%p80, %r24, 0;
	@%p80 bra 	$L__BB0_44;
	setp.eq.s32 	%p81, %r24, 1;
	@%p81 bra 	$L__BB0_41;
	mul.wide.s32 	%rd68, %r81, 4;
	add.s64 	%rd9, %rd1, %rd68;
	ld.global.u32 	%r31, [%rd9];
	mul.wide.s32 	%rd69, %r31, 4;
	add.s64 	%rd70, %rd3, %rd69;
	ld.global.u32 	%r71, [%rd70];
	setp.ne.s32 	%p82, %r71, -1;
	setp.ne.s32 	%p83, %r71, %r38;
	and.pred  	%p84, %p82, %p83;
	setp.eq.s32 	%p85, %r78, %r31;
	or.pred  	%p86, %p85, %p84;
	@%p86 bra 	$L__BB0_38;
	add.s64 	%rd72, %rd2, %rd69;
	ld.global.u32 	%r72, [%rd72];
	setp.gt.s32 	%p87, %r5, %r72;
	selp.b16 	%rs45, %rs45, 0, %p87;
$L__BB0_38:
	ld.global.u32 	%r32, [%rd9+4];
	mul.wide.s32 	%rd73, %r32, 4;
	add.s64 	%rd74, %rd3, %rd73;
	ld.global.u32 	%r73, [%rd74];
	setp.ne.s32 	%p88, %r73, -1;
	setp.ne.s32 	%p89, %r73, %r38;
	and.pred  	%p90, %p88, %p89;
	setp.eq.s32 	%p91, %r78, %r32;
	or.pred  	%p92, %p91, %p90;
	@%p92 bra 	$L__BB0_40;
	add.s64 	%rd76, %rd2, %rd73;
	ld.global.u32 	%r74, [%rd76];
	setp.gt.s32 	%p93, %r5, %r74;
	selp.b16 	%rs45, %rs45, 0, %p93;
$L__BB0_40:
	add.s32 	%r81, %r81, 2;
$L__BB0_41:
	and.b32  	%r75, %r8, 1;
	setp.eq.b32 	%p94, %r75, 1;
	not.pred 	%p95, %p94;
	@%p95 bra 	$L__BB0_44;
	mul.wide.s32 	%rd77, %r81, 4;
	add.s64 	%rd78, %rd1, %rd77;
	ld.global.u32 	%r35, [%rd78];
	mul.wide.s32 	%rd79, %r35, 4;
	add.s64 	%rd80, %rd3, %rd79;
	ld.global.u32 	%r76, [%rd80];
	setp.ne.s32 	%p96, %r76, -1;
	setp.ne.s32 	%p97, %r76, %r38;
	and.pred  	%p98, %p96, %p97;
	setp.eq.s32 	%p99, %r78, %r35;
	or.pred  	%p100, %p99, %p98;
	@%p100 bra 	$L__BB0_44;
	add.s64 	%rd82, %rd2, %rd79;
	ld.global.u32 	%r77, [%rd82];
	setp.gt.s32 	%p101, %r5, %r77;
	selp.b16 	%rs45, %rs45, 0, %p101;
$L__BB0_44:
	and.b16  	%rs43, %rs45, 255;
	setp.eq.s16 	%p102, %rs43, 0;
	@%p102 bra 	$L__BB0_46;
$L__BB0_45:
	st.global.u32 	[%rd6], %r38;
$L__BB0_46:
	add.s32 	%r78, %r78, %r3;
	setp.lt.s32 	%p103, %r78, %r37;
	@%p103 bra 	$L__BB0_2;
$L__BB0_47:
	ret;

}
	// .globl	_Z24symgs_csr_sw_parallel_fwPKiS0_PKfiiPfS2_Pi
.visible .entry _Z24symgs_csr_sw_parallel_fwPKiS0_PKfiiPfS2_Pi(
	.param .u64 .ptr .align 1 _Z24symgs_csr_sw_parallel_fwPKiS0_PKfiiPfS2_Pi_param_0,
	.param .u64 .ptr .align 1 _Z24symgs_csr_sw_parallel_fwPKiS0_PKfiiPfS2_Pi_param_1,
	.param .u64 .ptr .align 1 _Z24symgs_csr_sw_parallel_fwPKiS0_PKfiiPfS2_Pi_param_2,
	.param .u32 _Z24symgs_csr_sw_parallel_fwPKiS0_PKfiiPfS2_Pi_param_3,
	.param .u32 _Z24symgs_csr_sw_parallel_fwPKiS0_PKfiiPfS2_Pi_param_4,
	.param .u64 .ptr .align 1 _Z24symgs_csr_sw_parallel_fwPKiS0_PKfiiPfS2_Pi_param_5,
	.param .u64 .ptr .align 1 _Z24symgs_csr_sw_parallel_fwPKiS0_PKfiiPfS2_Pi_param_6,
	.param .u64 .ptr .align 1 _Z24symgs_csr_sw_parallel_fwPKiS0_PKfiiPfS2_Pi_param_7
)
{
	.reg .pred 	%p<18>;
	.reg .b32 	%r<84>;
	.reg .b32 	%f<157>;
	.reg .b64 	%rd<105>;

	ld.param.u64 	%rd10, [_Z24symgs_csr_sw_parallel_fwPKiS0_PKfiiPfS2_Pi_param_1];
	ld.param.u64 	%rd11, [_Z24symgs_csr_sw_parallel_fwPKiS0_PKfiiPfS2_Pi_param_2];
	ld.param.u32 	%r31, [_Z24symgs_csr_sw_parallel_fwPKiS0_PKfiiPfS2_Pi_param_3];
	ld.param.u64 	%rd12, [_Z24symgs_csr_sw_parallel_fwPKiS0_PKfiiPfS2_Pi_param_5];
	ld.param.u64 	%rd13, [_Z24symgs_csr_sw_parallel_fwPKiS0_PKfiiPfS2_Pi_param_7];
	cvta.to.global.u64 	%rd1, %rd11;
	cvta.to.global.u64 	%rd2, %rd10;
	cvta.to.global.u64 	%rd3, %rd13;
	cvta.to.global.u64 	%rd4, %rd12;
	mov.u32 	%r32, %tid.x;
	mov.u32 	%r1, %ntid.x;
	mov.u32 	%r33, %ctaid.x;
	mad.lo.s32 	%r2, %r1, %r33, %r32;
	setp.ge.s32 	%p1, %r2, %r31;
	@%p1 bra 	$L__BB1_3;
	mov.u32 	%r34, %nctaid.x;
	mul.lo.s32 	%r3, %r34, %r1;
	mov.u32 	%r74, %r2;
$L__BB1_2:
	mul.wide.s32 	%rd14, %r74, 4;
	add.s64 	%rd15, %rd3, %rd14;
	mov.b32 	%r35, 0;
	st.global.u32 	[%rd15], %r35;
	add.s32 	%r74, %r74, %r3;
	setp.lt.s32 	%p2, %r74, %r31;
	@%p2 bra 	$L__BB1_2;
$L__BB1_3:
	setp.ge.s32 	%p3, %r2, %r31;
	bar.sync 	0;
	@%p3 bra 	$L__BB1_24;
	mov.u32 	%r37, %nctaid.x;
	mul.lo.s32 	%r6, %r37, %r1;
	mov.b32 	%r75, 0;
	mov.u32 	%r76, %r2;
$L__BB1_5:
	ld.param.u64 	%rd104, [_Z24symgs_csr_sw_parallel_fwPKiS0_PKfiiPfS2_Pi_param_6];
	ld.param.u64 	%rd103, [_Z24symgs_csr_sw_parallel_fwPKiS0_PKfiiPfS2_Pi_param_0];
	mul.wide.s32 	%rd16, %r76, 4;
	add.s64 	%rd5, %rd4, %rd16;
	ld.global.f32 	%f1, [%rd5];
	cvta.to.global.u64 	%rd17, %rd103;
	add.s64 	%rd18, %rd17, %rd16;
	ld.global.u32 	%r83, [%rd18];
	ld.global.u32 	%r10, [%rd18+4];
	cvta.to.global.u64 	%rd19, %rd104;
	add.s64 	%rd20, %rd19, %rd16;
	ld.global.f32 	%f2, [%rd20];
	setp.ge.s32 	%p4, %r76, %r10;
	mov.f32 	%f153, %f1;
	@%p4 bra 	$L__BB1_19;
	mad.lo.s32 	%r38, %r6, %r75, %r2;
	sub.s32 	%r11, %r10, %r38;
	sub.s32 	%r39, %r38, %r10;
	setp.gt.u32 	%p5, %r39, -16;
	mov.u32 	%r81, %r76;
	mov.f32 	%f153, %f1;
	@%p5 bra 	$L__BB1_9;
	and.b32  	%r40, %r11, -16;
	neg.s32 	%r80, %r40;
	mov.u32 	%r81, %r76;
	mov.f32 	%f153, %f1;
$L__BB1_8:
	.pragma "nounroll";
	mul.wide.s32 	%rd21, %r81, 4;
	add.s64 	%rd22, %rd1, %rd21;
	add.s64 	%rd23, %rd2, %rd21;
	ld.global.f32 	%f22, [%rd22];
	ld.global.u32 	%r41, [%rd23];
	mul.wide.s32 	%rd24, %r41, 4;
	add.s64 	%rd25, %rd4, %rd24;
	ld.global.f32 	%f23, [%rd25];
	mul.f32 	%f24, %f22, %f23;
	sub.f32 	%f25, %f153, %f24;
	ld.global.f32 	%f26, [%rd22+4];
	ld.global.u32 	%r42, [%rd23+4];
	mul.wide.s32 	%rd26, %r42, 4;
	add.s64 	%rd27, %rd4, %rd26;
	ld.global.f32 	%f27, [%rd27];
	mul.f32 	%f28, %f26, %f27;
	sub.f32 	%f29, %f25, %f28;
	ld.global.f32 	%f30, [%rd22+8];
	ld.global.u32 	%r43, [%rd23+8];
	mul.wide.s32 	%rd28, %r43, 4;
	add.s64 	%rd29, %rd4, %rd28;
	ld.global.f32 	%f31, [%rd29];
	mul.f32 	%f32, %f30, %f31;
	sub.f32 	%f33, %f29, %f32;
	ld.global.f32 	%f34, [%rd22+12];
	ld.global.u32 	%r44, [%rd23+12];
	mul.wide.s32 	%rd30, %r44, 4;
	add.s64 	%rd31, %rd4, %rd30;
	ld.global.f32 	%f35, [%rd31];
	mul.f32 	%f36, %f34, %f35;
	sub.f32 	%f37, %f33, %f36;
	ld.global.f32 	%f38, [%rd22+16];
	ld.global.u32 	%r45, [%rd23+16];
	mul.wide.s32 	%rd32, %r45, 4;
	add.s64 	%rd33, %rd4, %rd32;
	ld.global.f32 	%f39, [%rd33];
	mul.f32 	%f40, %f38, %f39;
	sub.f32 	%f41, %f37, %f40;
	ld.global.f32 	%f42, [%rd22+20];
	ld.global.u32 	%r46, [%rd23+20];
	mul.wide.s32 	%rd34, %r46, 4;
	add.s64 	%rd35, %rd4, %rd34;
	ld.global.f32 	%f43, [%rd35];
	mul.f32 	%f44, %f42, %f43;
	sub.f32 	%f45, %f41, %f44;
	ld.global.f32 	%f46, [%rd22+24];
	ld.global.u32 	%r47, [%rd23+24];
	mul.wide.s32 	%rd36, %r47, 4;
	add.s64 	%rd37, %rd4, %rd36;
	ld.global.f32 	%f47, [%rd37];
	mul.f32 	%f48, %f46, %f47;
	sub.f32 	%f49, %f45, %f48;
	ld.global.f32 	%f50, [%rd22+28];
	ld.global.u32 	%r48, [%rd23+28];
	mul.wide.s32 	%rd38, %r48, 4;
	add.s64 	%rd39, %rd4, %rd38;
	ld.global.f32 	%f51, [%rd39];
	mul.f32 	%f52, %f50, %f51;
	sub.f32 	%f53, %f49, %f52;
	ld.global.f32 	%f54, [%rd22+32];
	ld.global.u32 	%r49, [%rd23+32];
	mul.wide.s32 	%rd40, %r49, 4;
	add.s64 	%rd41, %rd4, %rd40;
	ld.global.f32 	%f55, [%rd41];
	mul.f32 	%f56, %f54, %f55;
	sub.f32 	%f57, %f53, %f56;
	ld.global.f32 	%f58, [%rd22+36];
	ld.global.u32 	%r50, [%rd23+36];
	mul.wide.s32 	%rd42, %r50, 4;
	add.s64 	%rd43, %rd4, %rd42;
	ld.global.f32 	%f59, [%rd43];
	mul.f32 	%f60, %f58, %f59;
	sub.f32 	%f61, %f57, %f60;
	ld.global.f32 	%f62, [%rd22+40];
	ld.global.u32 	%r51, [%rd23+40];
	mul.wide.s32 	%rd44, %r51, 4;
	add.s64 	%rd45, %rd4, %rd44;
	ld.global.f32 	%f63, [%rd45];
	mul.f32 	%f64, %f62, %f63;
	sub.f32 	%f65, %f61, %f64;
	ld.global.f32 	%f66, [%rd22+44];
	ld.global.u32 	%r52, [%rd23+44];
	mul.wide.s32 	%rd46, %r52, 4;
	add.s64 	%rd47, %rd4, %rd46;
	ld.global.f32 	%f67, [%rd47];
	mul.f32 	%f68, %f66, %f67;
	sub.f32 	%f69, %f65, %f68;
	ld.global.f32 	%f70, [%rd22+48];
	ld.global.u32 	%r53, [%rd23+48];
	mul.wide.s32 	%rd48, %r53, 4;
	add.s64 	%rd49, %rd4, %rd48;
	ld.global.f32 	%f71, [%rd49];
	mul.f32 	%f72, %f70, %f71;
	sub.f32 	%f73, %f69, %f72;
	ld.global.f32 	%f74, [%rd22+52];
	ld.global.u32 	%r54, [%rd23+52];
	mul.wide.s32 	%rd50, %r54, 4;
	add.s64 	%rd51, %rd4, %rd50;
	ld.global.f32 	%f75, [%rd51];
	mul.f32 	%f76, %f74, %f75;
	sub.f32 	%f77, %f73, %f76;
	ld.global.f32 	%f78, [%rd22+56];
	ld.global.u32 	%r55, [%rd23+56];
	mul.wide.s32 	%rd52, %r55, 4;
	add.s64 	%rd53, %rd4, %rd52;
	ld.global.f32 	%f79, [%rd53];
	mul.f32 	%f80, %f78, %f79;
	sub.f32 	%f81, %f77, %f80;
	ld.global.f32 	%f82, [%rd22+60];
	ld.global.u32 	%r56, [%rd23+60];
	mul.wide.s32 	%rd54, %r56, 4;
	add.s64 	%rd55, %rd4, %rd54;
	ld.global.f32 	%f83, [%rd55];
	mul.f32 	%f84, %f82, %f83;
	sub.f32 	%f153, %f81, %f84;
	add.s32 	%r81, %r81, 16;
	add.s32 	%r80, %r80, 16;
	setp.eq.s32 	%p6, %r80, 0;
	@%p6 bra 	$L__BB1_9;
	bra.uni 	$L__BB1_8;
$L__BB1_9:
	and.b32  	%r14, %r11, 15;
	setp.eq.s32 	%p7, %r14, 0;
	@%p7 bra 	$L__BB1_19;
	setp.lt.u32 	%p8, %r14, 8;
	@%p8 bra 	$L__BB1_12;
	mul.wide.s32 	%rd56, %r81, 4;
	add.s64 	%rd57, %rd1, %rd56;
	ld.global.f32 	%f86, [%rd57];
	add.s64 	%rd58, %rd2, %rd56;
	ld.global.u32 	%r57, [%rd58];
	mul.wide.s32 	%rd59, %r57, 4;
	add.s64 	%rd60, %rd4, %rd59;
	ld.global.f32 	%f87, [%rd60];
	mul.f32 	%f88, %f86, %f87;
	sub.f32 	%f89, %f153, %f88;
	ld.global.f32 	%f90, [%rd57+4];
	ld.global.u32 	%r58, [%rd58+4];
	mul.wide.s32 	%rd61, %r58, 4;
	add.s64 	%rd62, %rd4, %rd61;
	ld.global.f32 	%f91, [%rd62];
	mul.f32 	%f92, %f90, %f91;
	sub.f32 	%f93, %f89, %f92;
	ld.global.f32 	%f94, [%rd57+8];
	ld.global.u32 	%r59, [%rd58+8];
	mul.wide.s32 	%rd63, %r59, 4;
	add.s64 	%rd64, %rd4, %rd63;
	ld.global.f32 	%f95, [%rd64];
	mul.f32 	%f96, %f94, %f95;
	sub.f32 	%f97, %f93, %f96;
	ld.global.f32 	%f98, [%rd57+12];
	ld.global.u32 	%r60, [%rd58+12];
	mul.wide.s32 	%rd65, %r60, 4;
	add.s64 	%rd66, %rd4, %rd65;
	ld.global.f32 	%f99, [%rd66];
	mul.f32 	%f100, %f98, %f99;
	sub.f32 	%f101, %f97, %f100;
	ld.global.f32 	%f102, [%rd57+16];
	ld.global.u32 	%r61, [%rd58+16];
	mul.wide.s32 	%rd67, %r61, 4;
	add.s64 	%rd68, %rd4, %rd67;
	ld.global.f32 	%f103, [%rd68];
	mul.f32 	%f104, %f102, %f103;
	sub.f32 	%f105, %f101, %f104;
	ld.global.f32 	%f106, [%rd57+20];
	ld.global.u32 	%r62, [%rd58+20];
	mul.wide.s32 	%rd69, %r62, 4;
	add.s64 	%rd70, %rd4, %rd69;
	ld.global.f32 	%f107, [%rd70];
	mul.f32 	%f108, %f106, %f107;
	sub.f32 	%f109, %f105, %f108;
	ld.global.f32 	%f110, [%rd57+24];
	ld.global.u32 	%r63, [%rd58+24];
	mul.wide.s32 	%rd71, %r63, 4;
	add.s64 	%rd72, %rd4, %rd71;
	ld.global.f32 	%f111, [%rd72];
	mul.f32 	%f112, %f110, %f111;
	sub.f32 	%f113, %f109, %f112;
	ld.global.f32 	%f114, [%rd57+28];
	ld.global.u32 	%r64, [%rd58+28];
	mul.wide.s32 	%rd73, %r64, 4;
	add.s64 	%rd74, %rd4, %rd73;
	ld.global.f32 	%f115, [%rd74];
	mul.f32 	%f116, %f114, %f115;
	sub.f32 	%f153, %f113, %f116;
	add.s32 	%r81, %r81, 8;
$L__BB1_12:
	and.b32  	%r17, %r11, 7;
	setp.eq.s32 	%p9, %r17, 0;
	@%p9 bra 	$L__BB1_19;
	and.b32  	%r18, %r11, 3;
	setp.lt.u32 	%p10, %r17, 4;
	@%p10 bra 	$L__BB1_15;
	mul.wide.s32 	%rd75, %r81, 4;
	add.s64 	%rd76, %rd1, %rd75;
	ld.global.f32 	%f118, [%rd76];
	add.s64 	%rd77, %rd2, %rd75;
	ld.global.u32 	%r65, [%rd77];
	mul.wide.s32 	%rd78, %r65, 4;
	add.s64 	%rd79, %rd4, %rd78;
	ld.global.f32 	%f119, [%rd79];
	mul.f32 	%f120, %f118, %f119;
	sub.f32 	%f121, %f153, %f120;
	ld.global.f32 	%f122, [%rd76+4];
	ld.global.u32 	%r66, [%rd77+4];
	mul.wide.s32 	%rd80, %r66, 4;
	add.s64 	%rd81, %rd4, %rd80;
	ld.global.f32 	%f123, [%rd81];
	mul.f32 	%f124, %f122, %f123;
	sub.f32 	%f125, %f121, %f124;
	ld.global.f32 	%f126, [%rd76+8];
	ld.global.u32 	%r67, [%rd77+8];
	mul.wide.s32 	%rd82, %r67, 4;
	add.s64 	%rd83, %rd4, %rd82;
	ld.global.f32 	%f127, [%rd83];
	mul.f32 	%f128, %f126, %f127;
	sub.f32 	%f129, %f125, %f128;
	ld.global.f32 	%f130, [%rd76+12];
	ld.global.u32 	%r68, [%rd77+12];
	mul.wide.s32 	%rd84, %r68, 4;
	add.s64 	%rd85, %rd4, %rd84;
	ld.global.f32 	%f131, [%rd85];
	mul.f32 	%f132, %f130, %f131;
	sub.f32 	%f153, %f129, %f132;
	add.s32 	%r81, %r81, 4;
$L__BB1_15:
	setp.eq.s32 	%p11, %r18, 0;
	@%p11 bra 	$L__BB1_19;
	mul.wide.s32 	%rd86, %r81, 4;
	add.s64 	%rd6, %rd1, %rd86;
	ld.global.f32 	%f133, [%rd6];
	add.s64 	%rd7, %rd2, %rd86;
	ld.global.u32 	%r69, [%rd7];
	mul.wide.s32 	%rd87, %r69, 4;
	add.s64 	%rd88, %rd4, %rd87;
	ld.global.f32 	%f134, [%rd88];
	mul.f32 	%f135, %f133, %f134;
	sub.f32 	%f153, %f153, %f135;
	setp.eq.s32 	%p12, %r18, 1;
	@%p12 bra 	$L__BB1_19;
	ld.global.f32 	%f136, [%rd6+4];
	ld.global.u32 	%r70, [%rd7+4];
	mul.wide.s32 	%rd89, %r70, 4;
	add.s64 	%rd90, %rd4, %rd89;
	ld.global.f32 	%f137, [%rd90];
	mul.f32 	%f138, %f136, %f137;
	sub.f32 	%f153, %f153, %f138;
	setp.eq.s32 	%p13, %r18, 2;
	@%p13 bra 	$L__BB1_19;
	ld.global.f32 	%f139, [%rd6+8];
	ld.global.u32 	%r71, [%rd7+8];
	mul.wide.s32 	%rd91, %r71, 4;
	add.s64 	%rd92, %rd4, %rd91;
	ld.global.f32 	%f140, [%rd92];
	mul.f32 	%f141, %f139, %f140;
	sub.f32 	%f153, %f153, %f141;
$L__BB1_19:
	setp.ge.s32 	%p14, %r83, %r76;
	@%p14 bra 	$L__BB1_23;
$L__BB1_20:
	mul.wide.s32 	%rd93, %r83, 4;
	add.s64 	%rd94, %rd2, %rd93;
	ld.global.u32 	%r26, [%rd94];
	mul.wide.s32 	%rd95, %r26, 4;
	add.s64 	%rd96, %rd3, %rd95;
	ld.global.u32 	%r72, [%rd96];
	setp.ne.s32 	%p15, %r72, 1;
	@%p15 bra 	$L__BB1_22;
	add.s64 	%rd98, %rd1, %rd93;
	ld.global.f32 	%f142, [%rd98];
	add.s64 	%rd100, %rd4, %rd95;
	ld.global.f32 	%f143, [%rd100];
	mul.f32 	%f144, %f142, %f143;
	sub.f32 	%f153, %f153, %f144;
	add.s32 	%r83, %r83, 1;
$L__BB1_22:
	setp.lt.s32 	%p16, %r83, %r76;
	@%p16 bra 	$L__BB1_20;
$L__BB1_23:
	fma.rn.f32 	%f145, %f2, %f1, %f153;
	div.rn.f32 	%f146, %f145, %f2;
	st.global.f32 	[%rd5], %f146;
	mul.wide.s32 	%rd101, %r76, 4;
	add.s64 	%rd102, %rd3, %rd101;
	mov.b32 	%r73, 1;
	st.global.u32 	[%rd102], %r73;
	add.s32 	%r76, %r76, %r6;
	setp.lt.s32 	%p17, %r76, %r31;
	add.s32 	%r75, %r75, 1;
	@%p17 bra 	$L__BB1_5;
$L__BB1_24:
	ret;

}
	// .globl	_Z24symgs_csr_sw_parallel_bwPKiS0_PKfiiPfS2_Pi
.visible .entry _Z24symgs_csr_sw_parallel_bwPKiS0_PKfiiPfS2_Pi(
	.param .u64 .ptr .align 1 _Z24symgs_csr_sw_parallel_bwPKiS0_PKfiiPfS2_Pi_param_0,
	.param .u64 .ptr .align 1 _Z24symgs_csr_sw_parallel_bwPKiS0_PKfiiPfS2_Pi_param_1,
	.param .u64 .ptr .align 1 _Z24symgs_csr_sw_parallel_bwPKiS0_PKfiiPfS2_Pi_param_2,
	.param .u32 _Z24symgs_csr_sw_parallel_bwPKiS0_PKfiiPfS2_Pi_param_3,
	.param .u32 _Z24symgs_csr_sw_parallel_bwPKiS0_PKfiiPfS2_Pi_param_4,
	.param .u64 .ptr .align 1 _Z24symgs_csr_sw_parallel_bwPKiS0_PKfiiPfS2_Pi_param_5,
	.param .u64 .ptr .align 1 _Z24symgs_csr_sw_parallel_bwPKiS0_PKfiiPfS2_Pi_param_6,
	.param .u64 .ptr .align 1 _Z24symgs_csr_sw_parallel_bwPKiS0_PKfiiPfS2_Pi_param_7
)
{
	.reg .pred 	%p<18>;
	.reg .b32 	%r<85>;
	.reg .b32 	%f<157>;
	.reg .b64 	%rd<105>;

	ld.param.u64 	%rd10, [_Z24symgs_csr_sw_parallel_bwPKiS0_PKfiiPfS2_Pi_param_1];
	ld.param.u64 	%rd11, [_Z24symgs_csr_sw_parallel_bwPKiS0_PKfiiPfS2_Pi_param_2];
	ld.param.u32 	%r32, [_Z24symgs_csr_sw_parallel_bwPKiS0_PKfiiPfS2_Pi_param_3];
	ld.param.u64 	%rd12, [_Z24symgs_csr_sw_parallel_bwPKiS0_PKfiiPfS2_Pi_param_5];
	ld.param.u64 	%rd13, [_Z24symgs_csr_sw_parallel_bwPKiS0_PKfiiPfS2_Pi_param_7];
	cvta.to.global.u64 	%rd1, %rd11;
	cvta.to.global.u64 	%rd2, %rd10;
	cvta.to.global.u64 	%rd3, %rd13;
	cvta.to.global.u64 	%rd4, %rd12;
	mov.u32 	%r33, %tid.x;
	mov.u32 	%r1, %ntid.x;
	mov.u32 	%r34, %ctaid.x;
	mad.lo.s32 	%r77, %r1, %r34, %r33;
	setp.ge.s32 	%p1, %r77, %r32;
	@%p1 bra 	$L__BB2_3;
	mov.u32 	%r35, %nctaid.x;
	mul.lo.s32 	%r3, %r35, %r1;
	mov.u32 	%r75, %r77;
$L__BB2_2:
	mul.wide.s32 	%rd14, %r75, 4;
	add.s64 	%rd15, %rd3, %rd14;
	mov.b32 	%r36, 0;
	st.global.u32 	[%rd15], %r36;
	add.s32 	%r75, %r75, %r3;
	setp.lt.s32 	%p2, %r75, %r32;
	@%p2 bra 	$L__BB2_2;
$L__BB2_3:
	setp.ge.s32 	%p3, %r77, %r32;
	bar.sync 	0;
	@%p3 bra 	$L__BB2_24;
	mov.u32 	%r38, %nctaid.x;
	mul.lo.s32 	%r6, %r38, %r1;
	add.s32 	%r7, %r77, -1;
	mov.b32 	%r76, 0;
$L__BB2_5:
	ld.param.u64 	%rd104, [_Z24symgs_csr_sw_parallel_bwPKiS0_PKfiiPfS2_Pi_param_6];
	ld.param.u64 	%rd103, [_Z24symgs_csr_sw_parallel_bwPKiS0_PKfiiPfS2_Pi_param_0];
	mul.wide.s32 	%rd16, %r77, 4;
	add.s64 	%rd5, %rd4, %rd16;
	ld.global.f32 	%f1, [%rd5];
	cvta.to.global.u64 	%rd17, %rd103;
	add.s64 	%rd18, %rd17, %rd16;
	ld.global.u32 	%r82, [%rd18];
	ld.global.u32 	%r11, [%rd18+4];
	cvta.to.global.u64 	%rd19, %rd104;
	add.s64 	%rd20, %rd19, %rd16;
	ld.global.f32 	%f2, [%rd20];
	setp.le.s32 	%p4, %r77, %r82;
	mov.f32 	%f153, %f1;
	@%p4 bra 	$L__BB2_19;
	sub.s32 	%r12, %r77, %r82;
	mad.lo.s32 	%r39, %r6, %r76, %r7;
	sub.s32 	%r40, %r39, %r82;
	setp.lt.u32 	%p5, %r40, 15;
	mov.f32 	%f153, %f1;
	@%p5 bra 	$L__BB2_9;
	and.b32  	%r41, %r12, -16;
	neg.s32 	%r81, %r41;
	mov.f32 	%f153, %f1;
$L__BB2_8:
	.pragma "nounroll";
	mul.wide.s32 	%rd21, %r82, 4;
	add.s64 	%rd22, %rd1, %rd21;
	add.s64 	%rd23, %rd2, %rd21;
	ld.global.f32 	%f22, [%rd22];
	ld.global.u32 	%r42, [%rd23];
	mul.wide.s32 	%rd24, %r42, 4;
	add.s64 	%rd25, %rd4, %rd24;
	ld.global.f32 	%f23, [%rd25];
	mul.f32 	%f24, %f22, %f23;
	sub.f32 	%f25, %f153, %f24;
	ld.global.f32 	%f26, [%rd22+4];
	ld.global.u32 	%r43, [%rd23+4];
	mul.wide.s32 	%rd26, %r43, 4;
	add.s64 	%rd27, %rd4, %rd26;
	ld.global.f32 	%f27, [%rd27];
	mul.f32 	%f28, %f26, %f27;
	sub.f32 	%f29, %f25, %f28;
	ld.global.f32 	%f30, [%rd22+8];
	ld.global.u32 	%r44, [%rd23+8];
	mul.wide.s32 	%rd28, %r44, 4;
	add.s64 	%rd29, %rd4, %rd28;
	ld.global.f32 	%f31, [%rd29];
	mul.f32 	%f32, %f30, %f31;
	sub.f32 	%f33, %f29, %f32;
	ld.global.f32 	%f34, [%rd22+12];
	ld.global.u32 	%r45, [%rd23+12];
	mul.wide.s32 	%rd30, %r45, 4;
	add.s64 	%rd31, %rd4, %rd30;
	ld.global.f32 	%f35, [%rd31];
	mul.f32 	%f36, %f34, %f35;
	sub.f32 	%f37, %f33, %f36;
	ld.global.f32 	%f38, [%rd22+16];
	ld.global.u32 	%r46, [%rd23+16];
	mul.wide.s32 	%rd32, %r46, 4;
	add.s64 	%rd33, %rd4, %rd32;
	ld.global.f32 	%f39, [%rd33];
	mul.f32 	%f40, %f38, %f39;
	sub.f32 	%f41, %f37, %f40;
	ld.global.f32 	%f42, [%rd22+20];
	ld.global.u32 	%r47, [%rd23+20];
	mul.wide.s32 	%rd34, %r47, 4;
	add.s64 	%rd35, %rd4, %rd34;
	ld.global.f32 	%f43, [%rd35];
	mul.f32 	%f44, %f42, %f43;
	sub.f32 	%f45, %f41, %f44;
	ld.global.f32 	%f46, [%rd22+24];
	ld.global.u32 	%r48, [%rd23+24];
	mul.wide.s32 	%rd36, %r48, 4;
	add.s64 	%rd37, %rd4, %rd36;
	ld.global.f32 	%f47, [%rd37];
	mul.f32 	%f48, %f46, %f47;
	sub.f32 	%f49, %f45, %f48;
	ld.global.f32 	%f50, [%rd22+28];
	ld.global.u32 	%r49, [%rd23+28];
	mul.wide.s32 	%rd38, %r49, 4;
	add.s64 	%rd39, %rd4, %rd38;
	ld.global.f32 	%f51, [%rd39];
	mul.f32 	%f52, %f50, %f51;
	sub.f32 	%f53, %f49, %f52;
	ld.global.f32 	%f54, [%rd22+32];
	ld.global.u32 	%r50, [%rd23+32];
	mul.wide.s32 	%rd40, %r50, 4;
	add.s64 	%rd41, %rd4, %rd40;
	ld.global.f32 	%f55, [%rd41];
	mul.f32 	%f56, %f54, %f55;
	sub.f32 	%f57, %f53, %f56;
	ld.global.f32 	%f58, [%rd22+36];
	ld.global.u32 	%r51, [%rd23+36];
	mul.wide.s32 	%rd42, %r51, 4;
	add.s64 	%rd43, %rd4, %rd42;
	ld.global.f32 	%f59, [%rd43];
	mul.f32 	%f60, %f58, %f59;
	sub.f32 	%f61, %f57, %f60;
	ld.global.f32 	%f62, [%rd22+40];
	ld.global.u32 	%r52, [%rd23+40];
	mul.wide.s32 	%rd44, %r52, 4;
	add.s64 	%rd45, %rd4, %rd44;
	ld.global.f32 	%f63, [%rd45];
	mul.f32 	%f64, %f62, %f63;
	sub.f32 	%f65, %f61, %f64;
	ld.global.f32 	%f66, [%rd22+44];
	ld.global.u32 	%r53, [%rd23+44];
	mul.wide.s32 	%rd46, %r53, 4;
	add.s64 	%rd47, %rd4, %rd46;
	ld.global.f32 	%f67, [%rd47];
	mul.f32 	%f68, %f66, %f67;
	sub.f32 	%f69, %f65, %f68;
	ld.global.f32 	%f70, [%rd22+48];
	ld.global.u32 	%r54, [%rd23+48];
	mul.wide.s32 	%rd48, %r54, 4;
	add.s64 	%rd49, %rd4, %rd48;
	ld.global.f32 	%f71, [%rd49];
	mul.f32 	%f72, %f70, %f71;
	sub.f32 	%f73, %f69, %f72;
	ld.global.f32 	%f74, [%rd22+52];
	ld.global.u32 	%r55, [%rd23+52];
	mul.wide.s32 	%rd50, %r55, 4;
	add.s64 	%rd51, %rd4, %rd50;
	ld.global.f32 	%f75, [%rd51];
	mul.f32 	%f76, %f74, %f75;
	sub.f32 	%f77, %f73, %f76;
	ld.global.f32 	%f78, [%rd22+56];
	ld.global.u32 	%r56, [%rd23+56];
	mul.wide.s32 	%rd52, %r56, 4;
	add.s64 	%rd53, %rd4, %rd52;
	ld.global.f32 	%f79, [%rd53];
	mul.f32 	%f80, %f78, %f79;
	sub.f32 	%f81, %f77, %f80;
	ld.global.f32 	%f82, [%rd22+60];
	ld.global.u32 	%r57, [%rd23+60];
	mul.wide.s32 	%rd54, %r57, 4;
	add.s64 	%rd55, %rd4, %rd54;
	ld.global.f32 	%f83, [%rd55];
	mul.f32 	%f84, %f82, %f83;
	sub.f32 	%f153, %f81, %f84;
	add.s32 	%r82, %r82, 16;
	add.s32 	%r81, %r81, 16;
	setp.eq.s32 	%p6, %r81, 0;
	@%p6 bra 	$L__BB2_9;
	bra.uni 	$L__BB2_8;
$L__BB2_9:
	and.b32  	%r15, %r12, 15;
	setp.eq.s32 	%p7, %r15, 0;
	@%p7 bra 	$L__BB2_19;
	setp.lt.u32 	%p8, %r15, 8;
	@%p8 bra 	$L__BB2_12;
	mul.wide.s32 	%rd56, %r82, 4;
	add.s64 	%rd57, %rd1, %rd56;
	ld.global.f32 	%f86, [%rd57];
	add.s64 	%rd58, %rd2, %rd56;
	ld.global.u32 	%r58, [%rd58];
	mul.wide.s32 	%rd59, %r58, 4;
	add.s64 	%rd60, %rd4, %rd59;
	ld.global.f32 	%f87, [%rd60];
	mul.f32 	%f88, %f86, %f87;
	sub.f32 	%f89, %f153, %f88;
	ld.global.f32 	%f90, [%rd57+4];
	ld.global.u32 	%r59, [%rd58+4];
	mul.wide.s32 	%rd61, %r59, 4;
	add.s64 	%rd62, %rd4, %rd61;
	ld.global.f32 	%f91, [%rd62];
	mul.f32 	%f92, %f90, %f91;
	sub.f32 	%f93, %f89, %f92;
	ld.global.f32 	%f94, [%rd57+8];
	ld.global.u32 	%r60, [%rd58+8];
	mul.wide.s32 	%rd63, %r60, 4;
	add.s64 	%rd64, %rd4, %rd63;
	ld.global.f32 	%f95, [%rd64];
	mul.f32 	%f96, %f94, %f95;
	sub.f32 	%f97, %f93, %f96;
	ld.global.f32 	%f98, [%rd57+12];
	ld.global.u32 	%r61, [%rd58+12];
	mul.wide.s32 	%rd65, %r61, 4;
	add.s64 	%rd66, %rd4, %rd65;
	ld.global.f32 	%f99, [%rd66];
	mul.f32 	%f100, %f98, %f99;
	sub.f32 	%f101, %f97, %f100;
	ld.global.f32 	%f102, [%rd57+16];
	ld.global.u32 	%r62, [%rd58+16];
	mul.wide.s32 	%rd67, %r62, 4;
	add.s64 	%rd68, %rd4, %rd67;
	ld.global.f32 	%f103, [%rd68];
	mul.f32 	%f104, %f102, %f103;
	sub.f32 	%f105, %f101, %f104;
	ld.global.f32 	%f106, [%rd57+20];
	ld.global.u32 	%r63, [%rd58+20];
	mul.wide.s32 	%rd69, %r63, 4;
	add.s64 	%rd70, %rd4, %rd69;
	ld.global.f32 	%f107, [%rd70];
	mul.f32 	%f108, %f106, %f107;
	sub.f32 	%f109, %f105, %f108;
	ld.global.f32 	%f110, [%rd57+24];
	ld.global.u32 	%r64, [%rd58+24];
	mul.wide.s32 	%rd71, %r64, 4;
	add.s64 	%rd72, %rd4, %rd71;
	ld.global.f32 	%f111, [%rd72];
	mul.f32 	%f112, %f110, %f111;
	sub.f32 	%f113, %f109, %f112;
	ld.global.f32 	%f114, [%rd57+28];
	ld.global.u32 	%r65, [%rd58+28];
	mul.wide.s32 	%rd73, %r65, 4;
	add.s64 	%rd74, %rd4, %rd73;
	ld.global.f32 	%f115, [%rd74];
	mul.f32 	%f116, %f114, %f115;
	sub.f32 	%f153, %f113, %f116;
	add.s32 	%r82, %r82, 8;
$L__BB2_12:
	and.b32  	%r18, %r12, 7;
	setp.eq.s32 	%p9, %r18, 0;
	@%p9 bra 	$L__BB2_19;
	and.b32  	%r19, %r12, 3;
	setp.lt.u32 	%p10, %r18, 4;
	@%p10 bra 	$L__BB2_15;
	mul.wide.s32 	%rd75, %r82, 4;
	add.s64 	%rd76, %rd1, %rd75;
	ld.global.f32 	%f118, [%rd76];
	add.s64 	%rd77, %rd2, %rd75;
	ld.global.u32 	%r66, [%rd77];
	mul.wide.s32 	%rd78, %r66, 4;
	add.s64 	%rd79, %rd4, %rd78;
	ld.global.f32 	%f119, [%rd79];
	mul.f32 	%f120, %f118, %f119;
	sub.f32 	%f121, %f153, %f120;
	ld.global.f32 	%f122, [%rd76+4];
	ld.global.u32 	%r67, [%rd77+4];
	mul.wide.s32 	%rd80, %r67, 4;
	add.s64 	%rd81, %rd4, %rd80;
	ld.global.f32 	%f123, [%rd81];
	mul.f32 	%f124, %f122, %f123;
	sub.f32 	%f125, %f121, %f124;
	ld.global.f32 	%f126, [%rd76+8];
	ld.global.u32 	%r68, [%rd77+8];
	mul.wide.s32 	%rd82, %r68, 4;
	add.s64 	%rd83, %rd4, %rd82;
	ld.global.f32 	%f127, [%rd83];
	mul.f32 	%f128, %f126, %f127;
	sub.f32 	%f129, %f125, %f128;
	ld.global.f32 	%f130, [%rd76+12];
	ld.global.u32 	%r69, [%rd77+12];
	mul.wide.s32 	%rd84, %r69, 4;
	add.s64 	%rd85, %rd4, %rd84;
	ld.global.f32 	%f131, [%rd85];
	mul.f32 	%f132, %f130, %f131;
	sub.f32 	%f153, %f129, %f132;
	add.s32 	%r82, %r82, 4;
$L__BB2_15:
	setp.eq.s32 	%p11, %r19, 0;
	@%p11 bra 	$L__BB2_19;
	mul.wide.s32 	%rd86, %r82, 4;
	add.s64 	%rd6, %rd1, %rd86;
	ld.global.f32 	%f133, [%rd6];
	add.s64 	%rd7, %rd2, %rd86;
	ld.global.u32 	%r70, [%rd7];
	mul.wide.s32 	%rd87, %r70, 4;
	add.s64 	%rd88, %rd4, %rd87;
	ld.global.f32 	%f134, [%rd88];
	mul.f32 	%f135, %f133, %f134;
	sub.f32 	%f153, %f153, %f135;
	setp.eq.s32 	%p12, %r19, 1;
	@%p12 bra 	$L__BB2_19;
	ld.global.f32 	%f136, [%rd6+4];
	ld.global.u32 	%r71, [%rd7+4];
	mul.wide.s32 	%rd89, %r71, 4;
	add.s64 	%rd90, %rd4, %rd89;
	ld.global.f32 	%f137, [%rd90];
	mul.f32 	%f138, %f136, %f137;
	sub.f32 	%f153, %f153, %f138;
	setp.eq.s32 	%p13, %r19, 2;
	@%p13 bra 	$L__BB2_19;
	ld.global.f32 	%f139, [%rd6+8];
	ld.global.u32 	%r72, [%rd7+8];
	mul.wide.s32 	%rd91, %r72, 4;
	add.s64 	%rd92, %rd4, %rd91;
	ld.global.f32 	%f140, [%rd92];
	mul.f32 	%f141, %f139, %f140;
	sub.f32 	%f153, %f153, %f141;
$L__BB2_19:
	setp.ge.s32 	%p14, %r77, %r11;
	mov.u32 	%r84, %r77;
	@%p14 bra 	$L__BB2_23;
$L__BB2_20:
	mul.wide.s32 	%rd93, %r84, 4;
	add.s64 	%rd94, %rd2, %rd93;
	ld.global.u32 	%r27, [%rd94];
	mul.wide.s32 	%rd95, %r27, 4;
	add.s64 	%rd96, %rd3, %rd95;
	ld.global.u32 	%r73, [%rd96];
	setp.ne.s32 	%p15, %r73, 1;
	@%p15 bra 	$L__BB2_22;
	add.s64 	%rd98, %rd1, %rd93;
	ld.global.f32 	%f142, [%rd98];
	add.s64 	%rd100, %rd4, %rd95;
	ld.global.f32 	%f143, [%rd100];
	mul.f32 	%f144, %f142, %f143;
	sub.f32 	%f153, %f153, %f144;
	add.s32 	%r84, %r84, 1;
$L__BB2_22:
	setp.lt.s32 	%p16, %r84, %r11;
	@%p16 bra 	$L__BB2_20;
$L__BB2_23:
	fma.rn.f32 	%f145, %f2, %f1, %f153;
	div.rn.f32 	%f146, %f145, %f2;
	st.global.f32 	[%rd5], %f146;
	mul.wide.s32 	%rd101, %r77, 4;
	add.s64 	%rd102, %rd3, %rd101;
	mov.b32 	%r74, 1;
	st.global.u32 	[%rd102], %r74;
	add.s32 	%r77, %r77, %r6;
	setp.lt.s32 	%p17, %r77, %r32;
	add.s32 	%r76, %r76, 1;
	@%p17 bra 	$L__BB2_5;
$L__BB2_24:
	ret;

}


// ===== COMPILED SASS (sm_100) =====

	.target	sm_100

	.elftype	@"ET_EXEC"


//--------------------- .note.nv.tkinfo           --------------------------
	.section	.note.nv.tkinfo,"",@"SHT_NOTE"
	.sectionflags	@"SHF_NOTE_NV_TKINFO"
	.tkinfo
        /*0018*/ 	.word	0x00000002
        /*0030*/ 	.string	""
        /*0030*/ 	.string	"ptxas"
        /*0030*/ 	.string	"Cuda compilation tools, release 13.0, V13.0.88"
        /*0030*/ 	.string	"Build cuda_13.0.r13.0/compiler.36424714_0"
        /*0030*/ 	.string	"-arch sm_100 -m 64 "



//--------------------- .note.nv.cuinfo           --------------------------
	.section	.note.nv.cuinfo,"",@"SHT_NOTE"
	.sectionflags	@"SHF_NOTE_NV_CUINFO"
        /*0018*/ 	.short	0x0002
        /*001a*/ 	.short	0x0064
        /*001c*/ 	.short	0x0082
	.zero		2


//--------------------- .nv.info                  --------------------------
	.section	.nv.info,"",@"SHT_CUDA_INFO"
	.align	4


	//----- nvinfo : EIATTR_REGCOUNT
	.align		4
        /*0000*/ 	.byte	0x04, 0x2f
        /*0002*/ 	.short	(.L_1 - .L_0)
	.align		4
.L_0:
        /*0004*/ 	.word	index@(_Z16color_jpl_kerneliiPKiS0_PKfS0_Pi)
        /*0008*/ 	.word	0x00000020


	//----- nvinfo : EIATTR_FRAME_SIZE
	.align		4
.L_1:
        /*000c*/ 	.byte	0x04, 0x11
        /*000e*/ 	.short	(.L_3 - .L_2)
	.align		4
.L_2:
        /*0010*/ 	.word	index@(_Z16color_jpl_kerneliiPKiS0_PKfS0_Pi)
        /*0014*/ 	.word	0x00000000


	//----- nvinfo : EIATTR_REGCOUNT
	.align		4
.L_3:
        /*0018*/ 	.byte	0x04, 0x2f
        /*001a*/ 	.short	(.L_5 - .L_4)
	.align		4
.L_4:
        /*001c*/ 	.word	index@(_Z24symgs_csr_sw_parallel_fwPKiS0_PKfiiPfS2_Pi)
        /*0020*/ 	.word	0x00000020


	//----- nvinfo : EIATTR_FRAME_SIZE
	.align		4
.L_5:
        /*0024*/ 	.byte	0x04, 0x11
        /*0026*/ 	.short	(.L_7 - .L_6)
	.align		4
.L_6:
        /*0028*/ 	.word	index@($__internal_1_$__cuda_sm3x_div_rn_noftz_f32_slowpath)
        /*002c*/ 	.word	0x00000000


	//----- nvinfo : EIATTR_FRAME_SIZE
	.align		4
.L_7:
        /*0030*/ 	.byte	0x04, 0x11
        /*0032*/ 	.short	(.L_9 - .L_8)
	.align		4
.L_8:
        /*0034*/ 	.word	index@(_Z24symgs_csr_sw_parallel_fwPKiS0_PKfiiPfS2_Pi)
        /*0038*/ 	.word	0x00000000


	//----- nvinfo : EIATTR_REGCOUNT
	.align		4
.L_9:
        /*003c*/ 	.byte	0x04, 0x2f
        /*003e*/ 	.short	(.L_11 - .L_10)
	.align		4
.L_10:
        /*0040*/ 	.word	index@(_Z24symgs_csr_sw_parallel_bwPKiS0_PKfiiPfS2_Pi)
        /*0044*/ 	.word	0x00000020


	//----- nvinfo : EIATTR_FRAME_SIZE
	.align		4
.L_11:
        /*0048*/ 	.byte	0x04, 0x11
        /*004a*/ 	.short	(.L_13 - .L_12)
	.align		4
.L_12:
        /*004c*/ 	.word	index@($__internal_0_$__cuda_sm3x_div_rn_noftz_f32_slowpath)
        /*0050*/ 	.word	0x00000000


	//----- nvinfo : EIATTR_FRAME_SIZE
	.align		4
.L_13:
        /*0054*/ 	.byte	0x04, 0x11
        /*0056*/ 	.short	(.L_15 - .L_14)
	.align		4
.L_14:
        /*0058*/ 	.word	index@(_Z24symgs_csr_sw_parallel_bwPKiS0_PKfiiPfS2_Pi)
        /*005c*/ 	.word	0x00000000


	//----- nvinfo : EIATTR_MIN_STACK_SIZE
	.align		4
.L_15:
        /*0060*/ 	.byte	0x04, 0x12
        /*0062*/ 	.short	(.L_17 - .L_16)
	.align		4
.L_16:
        /*0064*/ 	.word	index@(_Z24symgs_csr_sw_parallel_bwPKiS0_PKfiiPfS2_Pi)
        /*0068*/ 	.word	0x00000000


	//----- nvinfo : EIATTR_MIN_STACK_SIZE
	.align		4
.L_17:
        /*006c*/ 	.byte	0x04, 0x12
        /*006e*/ 	.short	(.L_19 - .L_18)
	.align		4
.L_18:
        /*0070*/ 	.word	index@(_Z24symgs_csr_sw_parallel_fwPKiS0_PKfiiPfS2_Pi)
        /*0074*/ 	.word	0x00000000


	//----- nvinfo : EIATTR_MIN_STACK_SIZE
	.align		4
.L_19:
        /*0078*/ 	.byte	0x04, 0x12
        /*007a*/ 	.short	(.L_21 - .L_20)
	.align		4
.L_20:
        /*007c*/ 	.word	index@(_Z16color_jpl_kerneliiPKiS0_PKfS0_Pi)
        /*0080*/ 	.word	0x00000000
.L_21:


//--------------------- .nv.compat                --------------------------
	.section	.nv.compat,"",@"SHT_CUDA_COMPAT_INFO"
	.align	4
        /*0000*/ 	.byte	0x02, 0x09, 0x00, 0x00, 0x02, 0x02, 0x01, 0x00, 0x02, 0x05, 0x05, 0x00, 0x03, 0x07, 0x01, 0x01
        /*0010*/ 	.byte	0x02, 0x03, 0x00, 0x00, 0x02, 0x06, 0x01, 0x00, 0x04, 0x0b, 0x08, 0x00, 0x01, 0x00, 0x00, 0x00
        /*0020*/ 	.byte	0x00, 0x00, 0x00, 0x00


//--------------------- .nv.info._Z24symgs_csr_sw_parallel_bwPKiS0_PKfiiPfS2_Pi --------------------------
	.section	.nv.info._Z24symgs_csr_sw_parallel_bwPKiS0_PKfiiPfS2_Pi,"",@"SHT_CUDA_INFO"
	.sectionflags	@""
	.align	4


	//----- nvinfo : EIATTR_CUDA_API_VERSION
	.align		4
        /*0000*/ 	.byte	0x04, 0x37
        /*0002*/ 	.short	(.L_23 - .L_22)
.L_22:
        /*0004*/ 	.word	0x00000082


	//----- nvinfo : EIATTR_KPARAM_INFO
	.align		4
.L_23:
        /*0008*/ 	.byte	0x04, 0x17
        /*000a*/ 	.short	(.L_25 - .L_24)
.L_24:
        /*000c*/ 	.word	0x00000000
        /*0010*/ 	.short	0x0007
        /*0012*/ 	.short	0x0030
        /*0014*/ 	.byte	0x00, 0xf5, 0x21, 0x00


	//----- nvinfo : EIATTR_KPARAM_INFO
	.align		4
.L_25:
        /*0018*/ 	.byte	0x04, 0x17
        /*001a*/ 	.short	(.L_27 - .L_26)
.L_26:
        /*001c*/ 	.word	0x00000000
        /*0020*/ 	.short	0x0006
        /*0022*/ 	.short	0x0028
        /*0024*/ 	.byte	0x00, 0xf5, 0x21, 0x00


	//----- nvinfo : EIATTR_KPARAM_INFO
	.align		4
.L_27:
        /*0028*/ 	.byte	0x04, 0x17
        /*002a*/ 	.short	(.L_29 - .L_28)
.L_28:
        /*002c*/ 	.word	0x00000000
        /*0030*/ 	.short	0x0005
        /*0032*/ 	.short	0x0020
        /*0034*/ 	.byte	0x00, 0xf5, 0x21, 0x00


	//----- nvinfo : EIATTR_KPARAM_INFO
	.align		4
.L_29:
        /*0038*/ 	.byte	0x04, 0x17
        /*003a*/ 	.short	(.L_31 - .L_30)
.L_30:
        /*003c*/ 	.word	0x00000000
        /*0040*/ 	.short	0x0004
        /*0042*/ 	.short	0x001c
        /*0044*/ 	.byte	0x00, 0xf0, 0x11, 0x00


	//----- nvinfo : EIATTR_KPARAM_INFO
	.align		4
.L_31:
        /*0048*/ 	.byte	0x04, 0x17
        /*004a*/ 	.short	(.L_33 - .L_32)
.L_32:
        /*004c*/ 	.word	0x00000000
        /*0050*/ 	.short	0x0003
        /*0052*/ 	.short	0x0018
        /*0054*/ 	.byte	0x00, 0xf0, 0x11, 0x00


	//----- nvinfo : EIATTR_KPARAM_INFO
	.align		4
.L_33:
        /*0058*/ 	.byte	0x04, 0x17
        /*005a*/ 	.short	(.L_35 - .L_34)
.L_34:
        /*005c*/ 	.word	0x00000000
        /*0060*/ 	.short	0x0002
        /*0062*/ 	.short	0x0010
        /*0064*/ 	.byte	0x00, 0xf5, 0x21, 0x00


	//----- nvinfo : EIATTR_KPARAM_INFO
	.align		4
.L_35:
        /*0068*/ 	.byte	0x04, 0x17
        /*006a*/ 	.short	(.L_37 - .L_36)
.L_36:
        /*006c*/ 	.word	0x00000000
        /*0070*/ 	.short	0x0001
        /*0072*/ 	.short	0x0008
        /*0074*/ 	.byte	0x00, 0xf5, 0x21, 0x00


	//----- nvinfo : EIATTR_KPARAM_INFO
	.align		4
.L_37:
        /*0078*/ 	.byte	0x04, 0x17
        /*007a*/ 	.short	(.L_39 - .L_38)
.L_38:
        /*007c*/ 	.word	0x00000000
        /*0080*/ 	.short	0x0000
        /*0082*/ 	.short	0x0000
        /*0084*/ 	.byte	0x00, 0xf5, 0x21, 0x00


	//----- nvinfo : EIATTR_SPARSE_MMA_MASK
	.align		4
.L_39:
        /*0088*/ 	.byte	0x03, 0x50
        /*008a*/ 	.short	0x0000


	//----- nvinfo : EIATTR_MAXREG_COUNT
	.align		4
        /*008c*/ 	.byte	0x03, 0x1b
        /*008e*/ 	.short	0x00ff


	//----- nvinfo : EIATTR_NUM_BARRIERS
	.align		4
        /*0090*/ 	.byte	0x02, 0x4c
        /*0092*/ 	.byte	0x01
	.zero		1


	//----- nvinfo : EIATTR_MERCURY_ISA_VERSION
	.align		4
        /*0094*/ 	.byte	0x03, 0x5f
        /*0096*/ 	.short	0x0101


	//----- nvinfo : EIATTR_VRC_CTA_INIT_COUNT
	.align		4
        /*0098*/ 	.byte	0x02, 0x4a
	.zero		1
	.zero		1


	//----- nvinfo : EIATTR_EXIT_INSTR_OFFSETS
	.align		4
        /*009c*/ 	.byte	0x04, 0x1c
        /*009e*/ 	.short	(.L_41 - .L_40)


	//   ....[0]....
.L_40:
        /*00a0*/ 	.word	0x00000160


	//   ....[1]....
        /*00a4*/ 	.word	0x000012d0


	//----- nvinfo : EIATTR_CRS_STACK_SIZE
	.align		4
.L_41:
        /*00a8*/ 	.byte	0x04, 0x1e
        /*00aa*/ 	.short	(.L_43 - .L_42)
.L_42:
        /*00ac*/ 	.word	0x00000000


	//----- nvinfo : EIATTR_CBANK_PARAM_SIZE
	.align		4
.L_43:
        /*00b0*/ 	.byte	0x03, 0x19
        /*00b2*/ 	.short	0x0038


	//----- nvinfo : EIATTR_PARAM_CBANK
	.align		4
        /*00b4*/ 	.byte	0x04, 0x0a
        /*00b6*/ 	.short	(.L_45 - .L_44)
	.align		4
.L_44:
        /*00b8*/ 	.word	index@(.nv.constant0._Z24symgs_csr_sw_parallel_bwPKiS0_PKfiiPfS2_Pi)
        /*00bc*/ 	.short	0x0380
        /*00be*/ 	.short	0x0038


	//----- nvinfo : EIATTR_SW_WAR
	.align		4
.L_45:
        /*00c0*/ 	.byte	0x04, 0x36
        /*00c2*/ 	.short	(.L_47 - .L_46)
.L_46:
        /*00c4*/ 	.word	0x00000008
.L_47:


//--------------------- .nv.info._Z24symgs_csr_sw_parallel_fwPKiS0_PKfiiPfS2_Pi --------------------------
	.section	.nv.info._Z24symgs_csr_sw_parallel_fwPKiS0_PKfiiPfS2_Pi,"",@"SHT_CUDA_INFO"
	.sectionflags	@""
	.align	4


	//----- nvinfo : EIATTR_CUDA_API_VERSION
	.align		4
        /*0000*/ 	.byte	0x04, 0x37
        /*0002*/ 	.short	(.L_49 - .L_48)
.L_48:
        /*0004*/ 	.word	0x00000082


	//----- nvinfo : EIATTR_KPARAM_INFO
	.align		4
.L_49:
        /*0008*/ 	.byte	0x04, 0x17
        /*000a*/ 	.short	(.L_51 - .L_50)
.L_50:
        /*000c*/ 	.word	0x00000000
        /*0010*/ 	.short	0x0007
        /*0012*/ 	.short	0x0030
        /*0014*/ 	.byte	0x00, 0xf5, 0x21, 0x00


	//----- nvinfo : EIATTR_KPARAM_INFO
	.align		4
.L_51:
        /*0018*/ 	.byte	0x04, 0x17
        /*001a*/ 	.short	(.L_53 - .L_52)
.L_52:
        /*001c*/ 	.word	0x00000000
        /*0020*/ 	.short	0x0006
        /*0022*/ 	.short	0x0028
        /*0024*/ 	.byte	0x00, 0xf5, 0x21, 0x00


	//----- nvinfo : EIATTR_KPARAM_INFO
	.align		4
.L_53:
        /*0028*/ 	.byte	0x04, 0x17
        /*002a*/ 	.short	(.L_55 - .L_54)
.L_54:
        /*002c*/ 	.word	0x00000000
        /*0030*/ 	.short	0x0005
        /*0032*/ 	.short	0x0020
        /*0034*/ 	.byte	0x00, 0xf5, 0x21, 0x00


	//----- nvinfo : EIATTR_KPARAM_INFO
	.align		4
.L_55:
        /*0038*/ 	.byte	0x04, 0x17
        /*003a*/ 	.short	(.L_57 - .L_56)
.L_56:
        /*003c*/ 	.word	0x00000000
        /*0040*/ 	.short	0x0004
        /*0042*/ 	.short	0x001c
        /*0044*/ 	.byte	0x00, 0xf0, 0x11, 0x00


	//----- nvinfo : EIATTR_KPARAM_INFO
	.align		4
.L_57:
        /*0048*/ 	.byte	0x04, 0x17
        /*004a*/ 	.short	(.L_59 - .L_58)
.L_58:
        /*004c*/ 	.word	0x00000000
        /*0050*/ 	.short	0x0003
        /*0052*/ 	.short	0x0018
        /*0054*/ 	.byte	0x00, 0xf0, 0x11, 0x00


	//----- nvinfo : EIATTR_KPARAM_INFO
	.align		4
.L_59:
        /*0058*/ 	.byte	0x04, 0x17
        /*005a*/ 	.short	(.L_61 - .L_60)
.L_60:
        /*005c*/ 	.word	0x00000000
        /*0060*/ 	.short	0x0002
        /*0062*/ 	.short	0x0010
        /*0064*/ 	.byte	0x00, 0xf5, 0x21, 0x00


	//----- nvinfo : EIATTR_KPARAM_INFO
	.align		4
.L_61:
        /*0068*/ 	.byte	0x04, 0x17
        /*006a*/ 	.short	(.L_63 - .L_62)
.L_62:
        /*006c*/ 	.word	0x00000000
        /*0070*/ 	.short	0x0001
        /*0072*/ 	.short	0x0008
        /*0074*/ 	.byte	0x00, 0xf5, 0x21, 0x00


	//----- nvinfo : EIATTR_KPARAM_INFO
	.align		4
.L_63:
        /*0078*/ 	.byte	0x04, 0x17
        /*007a*/ 	.short	(.L_65 - .L_64)
.L_64:
        /*007c*/ 	.word	0x00000000
        /*0080*/ 	.short	0x0000
        /*0082*/ 	.short	0x0000
        /*0084*/ 	.byte	0x00, 0xf5, 0x21, 0x00


	//----- nvinfo : EIATTR_SPARSE_MMA_MASK
	.align		4
.L_65:
        /*0088*/ 	.byte	0x03, 0x50
        /*008a*/ 	.short	0x0000


	//----- nvinfo : EIATTR_MAXREG_COUNT
	.align		4
        /*008c*/ 	.byte	0x03, 0x1b
        /*008e*/ 	.short	0x00ff


	//----- nvinfo : EIATTR_NUM_BARRIERS
	.align		4
        /*0090*/ 	.byte	0x02, 0x4c
        /*0092*/ 	.byte	0x01
	.zero		1


	//----- nvinfo : EIATTR_MERCURY_ISA_VERSION
	.align		4
        /*0094*/ 	.byte	0x03, 0x5f
        /*0096*/ 	.short	0x0101


	//----- nvinfo : EIATTR_VRC_CTA_INIT_COUNT
	.align		4
        /*0098*/ 	.byte	0x02, 0x4a
	.zero		1
	.zero		1


	//----- nvinfo : EIATTR_EXIT_INSTR_OFFSETS
	.align		4
        /*009c*/ 	.byte	0x04, 0x1c
        /*009e*/ 	.short	(.L_67 - .L_66)


	//   ....[0]....
.L_66:
        /*00a0*/ 	.word	0x00000150


	//   ....[1]....
        /*00a4*/ 	.word	0x000012c0


	//----- nvinfo : EIATTR_CRS_STACK_SIZE
	.align		4
.L_67:
        /*00a8*/ 	.byte	0x04, 0x1e
        /*00aa*/ 	.short	(.L_69 - .L_68)
.L_68:
        /*00ac*/ 	.word	0x00000000


	//----- nvinfo : EIATTR_CBANK_PARAM_SIZE
	.align		4
.L_69:
        /*00b0*/ 	.byte	0x03, 0x19
        /*00b2*/ 	.short	0x0038


	//----- nvinfo : EIATTR_PARAM_CBANK
	.align		4
        /*00b4*/ 	.byte	0x04, 0x0a
        /*00b6*/ 	.short	(.L_71 - .L_70)
	.align		4
.L_70:
        /*00b8*/ 	.word	index@(.nv.constant0._Z24symgs_csr_sw_parallel_fwPKiS0_PKfiiPfS2_Pi)
        /*00bc*/ 	.short	0x0380
        /*00be*/ 	.short	0x0038


	//----- nvinfo : EIATTR_SW_WAR
	.align		4
.L_71:
        /*00c0*/ 	.byte	0x04, 0x36
        /*00c2*/ 	.short	(.L_73 - .L_72)
.L_72:
        /*00c4*/ 	.word	0x00000008
.L_73:


//--------------------- .nv.info._Z16color_jpl_kerneliiPKiS0_PKfS0_Pi --------------------------
	.section	.nv.info._Z16color_jpl_kerneliiPKiS0_PKfS0_Pi,"",@"SHT_CUDA_INFO"
	.sectionflags	@""
	.align	4


	//----- nvinfo : EIATTR_CUDA_API_VERSION
	.align		4
        /*0000*/ 	.byte	0x04, 0x37
        /*0002*/ 	.short	(.L_75 - .L_74)
.L_74:
        /*0004*/ 	.word	0x00000082


	//----- nvinfo : EIATTR_KPARAM_INFO
	.align		4
.L_75:
        /*0008*/ 	.byte	0x04, 0x17
        /*000a*/ 	.short	(.L_77 - .L_76)
.L_76:
        /*000c*/ 	.word	0x00000000
        /*0010*/ 	.short	0x0006
        /*0012*/ 	.short	0x0028
        /*0014*/ 	.byte	0x00, 0xf5, 0x21, 0x00


	//----- nvinfo : EIATTR_KPARAM_INFO
	.align		4
.L_77:
        /*0018*/ 	.byte	0x04, 0x17
        /*001a*/ 	.short	(.L_79 - .L_78)
.L_78:
        /*001c*/ 	.word	0x00000000
        /*0020*/ 	.short	0x0005
        /*0022*/ 	.short	0x0020
        /*0024*/ 	.byte	0x00, 0xf5, 0x21, 0x00


	//----- nvinfo : EIATTR_KPARAM_INFO
	.align		4
.L_79:
        /*0028*/ 	.byte	0x04, 0x17
        /*002a*/ 	.short	(.L_81 - .L_80)
.L_80:
        /*002c*/ 	.word	0x00000000
        /*0030*/ 	.short	0x0004
        /*0032*/ 	.short	0x0018
        /*0034*/ 	.byte	0x00, 0xf5, 0x21, 0x00


	//----- nvinfo : EIATTR_KPARAM_INFO
	.align		4
.L_81:
        /*0038*/ 	.byte	0x04, 0x17
        /*003a*/ 	.short	(.L_83 - .L_82)
.L_82:
        /*003c*/ 	.word	0x00000000
        /*0040*/ 	.short	0x0003
        /*0042*/ 	.short	0x0010
        /*0044*/ 	.byte	0x00, 0xf5, 0x21, 0x00


	//----- nvinfo : EIATTR_KPARAM_INFO
	.align		4
.L_83:
        /*0048*/ 	.byte	0x04, 0x17
        /*004a*/ 	.short	(.L_85 - .L_84)
.L_84:
        /*004c*/ 	.word	0x00000000
        /*0050*/ 	.short	0x0002
        /*0052*/ 	.short	0x0008
        /*0054*/ 	.byte	0x00, 0xf5, 0x21, 0x00


	//----- nvinfo : EIATTR_KPARAM_INFO
	.align		4
.L_85:
        /*0058*/ 	.byte	0x04, 0x17
        /*005a*/ 	.short	(.L_87 - .L_86)
.L_86:
        /*005c*/ 	.word	0x00000000
        /*0060*/ 	.short	0x0001
        /*0062*/ 	.short	0x0004
        /*0064*/ 	.byte	0x00, 0xf0, 0x11, 0x00


	//----- nvinfo : EIATTR_KPARAM_INFO
	.align		4
.L_87:
        /*0068*/ 	.byte	0x04, 0x17
        /*006a*/ 	.short	(.L_89 - .L_88)
.L_88:
        /*006c*/ 	.word	0x00000000
        /*0070*/ 	.short	0x0000
        /*0072*/ 	.short	0x0000
        /*0074*/ 	.byte	0x00, 0xf0, 0x11, 0x00


	//----- nvinfo : EIATTR_SPARSE_MMA_MASK
	.align		4
.L_89:
        /*0078*/ 	.byte	0x03, 0x50
        /*007a*/ 	.short	0x0000


	//----- nvinfo : EIATTR_MAXREG_COUNT
	.align		4
        /*007c*/ 	.byte	0x03, 0x1b
        /*007e*/ 	.short	0x00ff


	//----- nvinfo : EIATTR_MERCURY_ISA_VERSION
	.align		4
        /*0080*/ 	.byte	0x03, 0x5f
        /*0082*/ 	.short	0x0101


	//----- nvinfo : EIATTR_VRC_CTA_INIT_COUNT
	.align		4
        /*0084*/ 	.byte	0x02, 0x4a
	.zero		1
	.zero		1


	//----- nvinfo : EIATTR_EXIT_INSTR_OFFSETS
	.align		4
        /*0088*/ 	.byte	0x04, 0x1c
        /*008a*/ 	.short	(.L_91 - .L_90)


	//   ....[0]....
.L_90:
        /*008c*/ 	.word	0x00000070


	//   ....[1]....
        /*0090*/ 	.word	0x00001140


	//----- nvinfo : EIATTR_CRS_STACK_SIZE
	.align		4
.L_91:
        /*0094*/ 	.byte	0x04, 0x1e
        /*0096*/ 	.short	(.L_93 - .L_92)
.L_92:
        /*0098*/ 	.word	0x00000000


	//----- nvinfo : EIATTR_CBANK_PARAM_SIZE
	.align		4
.L_93:
        /*009c*/ 	.byte	0x03, 0x19
        /*009e*/ 	.short	0x0030


	//----- nvinfo : EIATTR_PARAM_CBANK
	.align		4
        /*00a0*/ 	.byte	0x04, 0x0a
        /*00a2*/ 	.short	(.L_95 - .L_94)
	.align		4
.L_94:
        /*00a4*/ 	.word	index@(.nv.constant0._Z16color_jpl_kerneliiPKiS0_PKfS0_Pi)
        /*00a8*/ 	.short	0x0380
        /*00aa*/ 	.short	0x0030


	//----- nvinfo : EIATTR_SW_WAR
	.align		4
.L_95:
        /*00ac*/ 	.byte	0x04, 0x36
        /*00ae*/ 	.short	(.L_97 - .L_96)
.L_96:
        /*00b0*/ 	.word	0x00000008
.L_97:


//--------------------- .nv.callgraph             --------------------------
	.section	.nv.callgraph,"",@"SHT_CUDA_CALLGRAPH"
	.align	4
	.sectionentsize	8
	.align		4
        /*0000*/ 	.word	0x00000000
	.align		4
        /*0004*/ 	.word	0xffffffff
	.align		4
        /*0008*/ 	.word	0x00000000
	.align		4
        /*000c*/ 	.word	0xfffffffe
	.align		4
        /*0010*/ 	.word	0x00000000
	.align		4
        /*0014*/ 	.word	0xfffffffd
	.align		4
        /*0018*/ 	.word	0x00000000
	.align		4
        /*001c*/ 	.word	0xfffffffc


//--------------------- .text._Z24symgs_csr_sw_parallel_bwPKiS0_PKfiiPfS2_Pi --------------------------
	.section	.text._Z24symgs_csr_sw_parallel_bwPKiS0_PKfiiPfS2_Pi,"ax",@progbits
	.align	128
        .global         _Z24symgs_csr_sw_parallel_bwPKiS0_PKfiiPfS2_Pi
        .type           _Z24symgs_csr_sw_parallel_bwPKiS0_PKfiiPfS2_Pi,@function
        .size           _Z24symgs_csr_sw_parallel_bwPKiS0_PKfiiPfS2_Pi,(.L_x_79 - _Z24symgs_csr_sw_parallel_bwPKiS0_PKfiiPfS2_Pi)
        .other          _Z24symgs_csr_sw_parallel_bwPKiS0_PKfiiPfS2_Pi,@"STO_CUDA_ENTRY STV_DEFAULT"
_Z24symgs_csr_sw_parallel_bwPKiS0_PKfiiPfS2_Pi:
.text._Z24symgs_csr_sw_parallel_bwPKiS0_PKfiiPfS2_Pi:
[----:B------:R-:W-:Y:S01]  /*0000*/  LDC R1, c[0x0][0x37c] ;  /* 0x0000df00ff017b82 */ /* 0x000fe20000000800 */
[----:B------:R-:W0:Y:S01]  /*0010*/  S2R R0, SR_TID.X ;  /* 0x0000000000007919 */ /* 0x000e220000002100 */
[----:B------:R-:W0:Y:S01]  /*0020*/  LDCU UR4, c[0x0][0x360] ;  /* 0x00006c00ff0477ac */ /* 0x000e220008000800 */
[----:B------:R-:W-:Y:S01]  /*0030*/  BSSY.RECONVERGENT B0, `(.L_x_0) ;  /* 0x0000011000007945 */ /* 0x000fe20003800200 */
[----:B------:R-:W0:Y:S01]  /*0040*/  S2R R3, SR_CTAID.X ;  /* 0x0000000000037919 */ /* 0x000e220000002500 */
[----:B------:R-:W1:Y:S01]  /*0050*/  LDCU UR5, c[0x0][0x398] ;  /* 0x00007300ff0577ac */ /* 0x000e620008000800 */
[----:B------:R-:W2:Y:S01]  /*0060*/  LDCU.64 UR6, c[0x0][0x358] ;  /* 0x00006b00ff0677ac */ /* 0x000ea20008000a00 */
[----:B0-----:R-:W-:-:S05]  /*0070*/  IMAD R0, R3, UR4, R0 ;  /* 0x0000000403007c24 */ /* 0x001fca000f8e0200 */
[C---:B-1----:R-:W-:Y:S02]  /*0080*/  ISETP.GE.AND P0, PT, R0.reuse, UR5, PT ;  /* 0x0000000500007c0c */ /* 0x042fe4000bf06270 */
[----:B------:R-:W-:-:S11]  /*0090*/  ISETP.GE.AND P1, PT, R0, UR5, PT ;  /* 0x0000000500007c0c */ /* 0x000fd6000bf26270 */
[----:B--2---:R-:W-:Y:S05]  /*00a0*/  @P0 BRA `(.L_x_1) ;  /* 0x0000000000240947 */ /* 0x004fea0003800000 */
[----:B------:R-:W0:Y:S01]  /*00b0*/  LDC R6, c[0x0][0x370] ;  /* 0x0000dc00ff067b82 */ /* 0x000e220000000800 */
[----:B------:R-:W-:-:S07]  /*00c0*/  MOV R7, R0 ;  /* 0x0000000000077202 */ /* 0x000fce0000000f00 */
[----:B------:R-:W1:Y:S01]  /*00d0*/  LDC.64 R4, c[0x0][0x3b0] ;  /* 0x0000ec00ff047b82 */ /* 0x000e620000000a00 */
[----:B0-----:R-:W-:-:S07]  /*00e0*/  IMAD R6, R6, UR4, RZ ;  /* 0x0000000406067c24 */ /* 0x001fce000f8e02ff */
.L_x_2:
[----:B-1----:R-:W-:Y:S01]  /*00f0*/  IMAD.WIDE R2, R7, 0x4, R4 ;  /* 0x0000000407027825 */ /* 0x002fe200078e0204 */
[----:B------:R-:W-:-:S04]  /*0100*/  IADD3 R7, PT, PT, R6, R7, RZ ;  /* 0x0000000706077210 */ /* 0x000fc80007ffe0ff */
[----:B------:R0:W-:Y:S01]  /*0110*/  STG.E desc[UR6][R2.64], RZ ;  /* 0x000000ff02007986 */ /* 0x0001e2000c101906 */
[----:B------:R-:W-:-:S13]  /*0120*/  ISETP.GE.AND P0, PT, R7, UR5, PT ;  /* 0x0000000507007c0c */ /* 0x000fda000bf06270 */
[----:B0-----:R-:W-:Y:S05]  /*0130*/  @!P0 BRA `(.L_x_2) ;  /* 0xfffffffc00ec8947 */ /* 0x001fea000383ffff */
.L_x_1:
[----:B------:R-:W-:Y:S05]  /*0140*/  BSYNC.RECONVERGENT B0 ;  /* 0x0000000000007941 */ /* 0x000fea0003800200 */
.L_x_0:
[----:B------:R-:W-:Y:S06]  /*0150*/  BAR.SYNC.DEFER_BLOCKING 0x0 ;  /* 0x0000000000007b1d */ /* 0x000fec0000010000 */
[----:B------:R-:W-:Y:S05]  /*0160*/  @P1 EXIT ;  /* 0x000000000000194d */ /* 0x000fea0003800000 */
[----:B------:R-:W0:Y:S01]  /*0170*/  LDCU UR5, c[0x0][0x370] ;  /* 0x00006e00ff0577ac */ /* 0x000e220008000800 */
[----:B------:R-:W-:Y:S01]  /*0180*/  HFMA2 R3, -RZ, RZ, 0, 0 ;  /* 0x00000000ff037431 */ /* 0x000fe200000001ff */
[----:B------:R-:W-:Y:S01]  /*0190*/  IADD3 R2, PT, PT, R0, -0x1, RZ ;  /* 0xffffffff00027810 */ /* 0x000fe20007ffe0ff */
[----:B------:R-:W1:Y:S01]  /*01a0*/  LDCU.64 UR8, c[0x0][0x3a0] ;  /* 0x00007400ff0877ac */ /* 0x000e620008000a00 */
[----:B0-----:R-:W-:-:S12]  /*01b0*/  UIMAD UR4, UR4, UR5, URZ ;  /* 0x00000005040472a4 */ /* 0x001fd8000f8e02ff */
.L_x_19:
[----:B0-----:R-:W0:Y:S08]  /*01c0*/  LDC.64 R8, c[0x0][0x380] ;  /* 0x0000e000ff087b82 */ /* 0x001e300000000a00 */
[----:B------:R-:W2:Y:S08]  /*01d0*/  LDC.64 R10, c[0x0][0x3a0] ;  /* 0x0000e800ff0a7b82 */ /* 0x000eb00000000a00 */
[----:B------:R-:W3:Y:S01]  /*01e0*/  LDC.64 R6, c[0x0][0x3a8] ;  /* 0x0000ea00ff067b82 */ /* 0x000ee20000000a00 */
[----:B0-----:R-:W-:-:S05]  /*01f0*/  IMAD.WIDE R8, R0, 0x4, R8 ;  /* 0x0000000400087825 */ /* 0x001fca00078e0208 */
[----:B------:R-:W4:Y:S01]  /*0200*/  LDG.E R15, desc[UR6][R8.64] ;  /* 0x00000006080f7981 */ /* 0x000f22000c1e1900 */
[----:B--2---:R-:W-:-:S03]  /*0210*/  IMAD.WIDE R12, R0, 0x4, R10 ;  /* 0x00000004000c7825 */ /* 0x004fc600078e020a */
[----:B------:R0:W5:Y:S04]  /*0220*/  LDG.E R5, desc[UR6][R8.64+0x4] ;  /* 0x0000040608057981 */ /* 0x000168000c1e1900 */
[----:B------:R-:W2:Y:S01]  /*0230*/  LDG.E R4, desc[UR6][R12.64] ;  /* 0x000000060c047981 */ /* 0x000ea2000c1e1900 */
[----:B---3--:R-:W-:-:S06]  /*0240*/  IMAD.WIDE R6, R0, 0x4, R6 ;  /* 0x0000000400067825 */ /* 0x008fcc00078e0206 */
[----:B------:R0:W5:Y:S01]  /*0250*/  LDG.E R7, desc[UR6][R6.64] ;  /* 0x0000000606077981 */ /* 0x000162000c1e1900 */
[----:B------:R-:W-:Y:S01]  /*0260*/  BSSY.RECONVERGENT B0, `(.L_x_3) ;  /* 0x00000d5000007945 */ /* 0x000fe20003800200 */
[----:B----4-:R-:W-:Y:S02]  /*0270*/  ISETP.GT.AND P0, PT, R0, R15, PT ;  /* 0x0000000f0000720c */ /* 0x010fe40003f04270 */
[----:B--2---:R-:W-:-:S11]  /*0280*/  MOV R21, R4 ;  /* 0x0000000400157202 */ /* 0x004fd60000000f00 */
[----:B0-----:R-:W-:Y:S05]  /*0290*/  @!P0 BRA `(.L_x_4) ;  /* 0x0000000c00448947 */ /* 0x001fea0003800000 */
[----:B------:R-:W-:Y:S01]  /*02a0*/  IMAD R6, R3, UR4, R2 ;  /* 0x0000000403067c24 */ /* 0x000fe2000f8e0202 */
[----:B------:R-:W-:Y:S01]  /*02b0*/  MOV R9, R15 ;  /* 0x0000000f00097202 */ /* 0x000fe20000000f00 */
[----:B------:R-:W-:Y:S01]  /*02c0*/  BSSY.RECONVERGENT B1, `(.L_x_5) ;  /* 0x0000063000017945 */ /* 0x000fe20003800200 */
[----:B------:R-:W-:Y:S02]  /*02d0*/  MOV R21, R4 ;  /* 0x0000000400157202 */ /* 0x000fe40000000f00 */
[C---:B------:R-:W-:Y:S02]  /*02e0*/  IADD3 R6, PT, PT, -R9.reuse, R6, RZ ;  /* 0x0000000609067210 */ /* 0x040fe40007ffe1ff */
[----:B------:R-:W-:Y:S02]  /*02f0*/  IADD3 R8, PT, PT, -R9, R0, RZ ;  /* 0x0000000009087210 */ /* 0x000fe40007ffe1ff */
[----:B------:R-:W-:-:S13]  /*0300*/  ISETP.GE.U32.AND P0, PT, R6, 0xf, PT ;  /* 0x0000000f0600780c */ /* 0x000fda0003f06070 */
[----:B------:R-:W-:Y:S05]  /*0310*/  @!P0 BRA `(.L_x_6) ;  /* 0x0000000400748947 */ /* 0x000fea0003800000 */
[----:B------:R-:W-:Y:S02]  /*0320*/  LOP3.LUT R6, R8, 0xfffffff0, RZ, 0xc0, !PT ;  /* 0xfffffff008067812 */ /* 0x000fe400078ec0ff */
[----:B------:R-:W-:Y:S02]  /*0330*/  MOV R21, R4 ;  /* 0x0000000400157202 */ /* 0x000fe40000000f00 */
[----:B------:R-:W-:-:S07]  /*0340*/  IADD3 R6, PT, PT, -R6, RZ, RZ ;  /* 0x000000ff06067210 */ /* 0x000fce0007ffe1ff */
.L_x_7:
[----:B------:R-:W0:Y:S08]  /*0350*/  LDC.64 R14, c[0x0][0x388] ;  /* 0x0000e200ff0e7b82 */ /* 0x000e300000000a00 */
[----:B------:R-:W2:Y:S01]  /*0360*/  LDC.64 R16, c[0x0][0x390] ;  /* 0x0000e400ff107b82 */ /* 0x000ea20000000a00 */
[----:B0-----:R-:W-:-:S05]  /*0370*/  IMAD.WIDE R14, R9, 0x4, R14 ;  /* 0x00000004090e7825 */ /* 0x001fca00078e020e */
[----:B------:R-:W3:Y:S01]  /*0380*/  LDG.E R19, desc[UR6][R14.64] ;  /* 0x000000060e137981 */ /* 0x000ee2000c1e1900 */
[----:B-1----:R-:W-:Y:S02]  /*0390*/  MOV R10, UR8 ;  /* 0x00000008000a7c02 */ /* 0x002fe40008000f00 */
[----:B------:R-:W-:Y:S01]  /*03a0*/  MOV R11, UR9 ;  /* 0x00000009000b7c02 */ /* 0x000fe20008000f00 */
[----:B--2---:R-:W-:Y:S01]  /*03b0*/  IMAD.WIDE R16, R9, 0x4, R16 ;  /* 0x0000000409107825 */ /* 0x004fe200078e0210 */
[----:B------:R-:W2:Y:S04]  /*03c0*/  LDG.E R27, desc[UR6][R14.64+0x4] ;  /* 0x000004060e1b7981 */ /* 0x000ea8000c1e1900 */
[----:B------:R-:W4:Y:S04]  /*03d0*/  LDG.E R25, desc[UR6][R14.64+0x8] ;  /* 0x000008060e197981 */ /* 0x000f28000c1e1900 */
[----:B------:R-:W4:Y:S04]  /*03e0*/  LDG.E R20, desc[UR6][R16.64] ;  /* 0x0000000610147981 */ /* 0x000f28000c1e1900 */
[----:B------:R-:W4:Y:S04]  /*03f0*/  LDG.E R23, desc[UR6][R14.64+0xc] ;  /* 0x00000c060e177981 */ /* 0x000f28000c1e1900 */
[----:B------:R-:W4:Y:S04]  /*0400*/  LDG.E R22, desc[UR6][R16.64+0x8] ;  /* 0x0000080610167981 */ /* 0x000f28000c1e1900 */
[----:B------:R-:W4:Y:S01]  /*0410*/  LDG.E R28, desc[UR6][R16.64+0x20] ;  /* 0x00002006101c7981 */ /* 0x000f22000c1e1900 */
[----:B---3--:R-:W-:-:S06]  /*0420*/  IMAD.WIDE R18, R19, 0x4, R10 ;  /* 0x0000000413127825 */ /* 0x008fcc00078e020a */
[----:B------:R-:W3:Y:S01]  /*0430*/  LDG.E R18, desc[UR6][R18.64] ;  /* 0x0000000612127981 */ /* 0x000ee2000c1e1900 */
[----:B--2---:R-:W-:-:S04]  /*0440*/  IMAD.WIDE R26, R27, 0x4, R10 ;  /* 0x000000041b1a7825 */ /* 0x004fc800078e020a */
[----:B----4-:R-:W-:Y:S02]  /*0450*/  IMAD.WIDE R24, R25, 0x4, R10 ;  /* 0x0000000419187825 */ /* 0x010fe400078e020a */
[----:B------:R-:W2:Y:S04]  /*0460*/  LDG.E R27, desc[UR6][R26.64] ;  /* 0x000000061a1b7981 */ /* 0x000ea8000c1e1900 */
[----:B------:R-:W4:Y:S04]  /*0470*/  LDG.E R25, desc[UR6][R24.64] ;  /* 0x0000000618197981 */ /* 0x000f28000c1e1900 */
[----:B------:R-:W4:Y:S01]  /*0480*/  LDG.E R26, desc[UR6][R16.64+0xc] ;  /* 0x00000c06101a7981 */ /* 0x000f22000c1e1900 */
[----:B---3--:R-:W-:-:S03]  /*0490*/  FFMA R29, -R20, R18, R21 ;  /* 0x00000012141d7223 */ /* 0x008fc60000000115 */
[----:B------:R-:W2:Y:S01]  /*04a0*/  LDG.E R20, desc[UR6][R16.64+0x4] ;  /* 0x0000040610147981 */ /* 0x000ea2000c1e1900 */
[----:B------:R-:W-:-:S03]  /*04b0*/  IMAD.WIDE R18, R23, 0x4, R10 ;  /* 0x0000000417127825 */ /* 0x000fc600078e020a */
[----:B------:R-:W3:Y:S04]  /*04c0*/  LDG.E R21, desc[UR6][R14.64+0x10] ;  /* 0x000010060e157981 */ /* 0x000ee8000c1e1900 */
[----:B------:R-:W4:Y:S04]  /*04d0*/  LDG.E R23, desc[UR6][R14.64+0x14] ;  /* 0x000014060e177981 */ /* 0x000f28000c1e1900 */
[----:B------:R-:W4:Y:S04]  /*04e0*/  LDG.E R18, desc[UR6][R18.64] ;  /* 0x0000000612127981 */ /* 0x000f28000c1e1900 */
[----:B------:R-:W4:Y:S01]  /*04f0*/  LDG.E R19, desc[UR6][R14.64+0x20] ;  /* 0x000020060e137981 */ /* 0x000f22000c1e1900 */
[----:B--2---:R-:W-:-:S03]  /*0500*/  FFMA R29, -R20, R27, R29 ;  /* 0x0000001b141d7223 */ /* 0x004fc6000000011d */
[----:B------:R-:W2:Y:S01]  /*0510*/  LDG.E R27, desc[UR6][R16.64+0x10] ;  /* 0x00001006101b7981 */ /* 0x000ea2000c1e1900 */
[----:B---3--:R-:W-:-:S04]  /*0520*/  IMAD.WIDE R20, R21, 0x4, R10 ;  /* 0x0000000415147825 */ /* 0x008fc800078e020a */
[----:B----4-:R-:W-:Y:S02]  /*0530*/  FFMA R29, -R22, R25, R29 ;  /* 0x00000019161d7223 */ /* 0x010fe4000000011d */
[----:B------:R-:W3:Y:S01]  /*0540*/  LDG.E R25, desc[UR6][R14.64+0x18] ;  /* 0x000018060e197981 */ /* 0x000ee2000c1e1900 */
[----:B------:R-:W-:-:S03]  /*0550*/  IMAD.WIDE R22, R23, 0x4, R10 ;  /* 0x0000000417167825 */ /* 0x000fc600078e020a */
[----:B------:R-:W2:Y:S01]  /*0560*/  LDG.E R20, desc[UR6][R20.64] ;  /* 0x0000000614147981 */ /* 0x000ea2000c1e1900 */
[----:B------:R-:W-:-:S03]  /*0570*/  FFMA R26, -R26, R18, R29 ;  /* 0x000000121a1a7223 */ /* 0x000fc6000000011d */
[----:B------:R-:W4:Y:S04]  /*0580*/  LDG.E R29, desc[UR6][R14.64+0x1c] ;  /* 0x00001c060e1d7981 */ /* 0x000f28000c1e1900 */
[----:B------:R-:W4:Y:S04]  /*0590*/  LDG.E R23, desc[UR6][R22.64] ;  /* 0x0000000616177981 */ /* 0x000f28000c1e1900 */
[----:B------:R-:W4:Y:S01]  /*05a0*/  LDG.E R18, desc[UR6][R16.64+0x14] ;  /* 0x0000140610127981 */ /* 0x000f22000c1e1900 */
[----:B---3--:R-:W-:-:S04]  /*05b0*/  IMAD.WIDE R24, R25, 0x4, R10 ;  /* 0x0000000419187825 */ /* 0x008fc800078e020a */
[----:B--2---:R-:W-:Y:S02]  /*05c0*/  FFMA R26, -R27, R20, R26 ;  /* 0x000000141b1a7223 */ /* 0x004fe4000000011a */
[----:B------:R-:W2:Y:S01]  /*05d0*/  LDG.E R25, desc[UR6][R24.64] ;  /* 0x0000000618197981 */ /* 0x000ea2000c1e1900 */
[----:B----4-:R-:W-:-:S03]  /*05e0*/  IMAD.WIDE R20, R29, 0x4, R10 ;  /* 0x000000041d147825 */ /* 0x010fc600078e020a */
[----:B------:R-:W2:Y:S04]  /*05f0*/  LDG.E R29, desc[UR6][R16.64+0x18] ;  /* 0x00001806101d7981 */ /* 0x000ea8000c1e1900 */
[----:B------:R-:W3:Y:S01]  /*0600*/  LDG.E R27, desc[UR6][R14.64+0x24] ;  /* 0x000024060e1b7981 */ /* 0x000ee2000c1e1900 */
[----:B------:R-:W-:Y:S01]  /*0610*/  FFMA R26, -R18, R23, R26 ;  /* 0x00000017121a7223 */ /* 0x000fe2000000011a */
[----:B------:R-:W-:Y:S02]  /*0620*/  IMAD.WIDE R18, R19, 0x4, R10 ;  /* 0x0000000413127825 */ /* 0x000fe400078e020a */
[----:B------:R-:W4:Y:S04]  /*0630*/  LDG.E R21, desc[UR6][R20.64] ;  /* 0x0000000614157981 */ /* 0x000f28000c1e1900 */
[----:B------:R-:W4:Y:S04]  /*0640*/  LDG.E R24, desc[UR6][R14.64+0x28] ;  /* 0x000028060e187981 */ /* 0x000f28000c1e1900 */
[----:B------:R-:W4:Y:S04]  /*0650*/  LDG.E R19, desc[UR6][R18.64] ;  /* 0x0000000612137981 */ /* 0x000f28000c1e1900 */
[----:B------:R-:W4:Y:S01]  /*0660*/  LDG.E R20, desc[UR6][R16.64+0x1c] ;  /* 0x00001c0610147981 */ /* 0x000f22000c1e1900 */
[----:B--2---:R-:W-:-:S03]  /*0670*/  FFMA R29, -R29, R25, R26 ;  /* 0x000000191d1d7223 */ /* 0x004fc6000000011a */
[----:B------:R-:W2:Y:S01]  /*0680*/  LDG.E R26, desc[UR6][R16.64+0x28] ;  /* 0x00002806101a7981 */ /* 0x000ea2000c1e1900 */
[----:B---3--:R-:W-:-:S03]  /*0690*/  IMAD.WIDE R22, R27, 0x4, R10 ;  /* 0x000000041b167825 */ /* 0x008fc600078e020a */
[----:B------:R-:W3:Y:S04]  /*06a0*/  LDG.E R27, desc[UR6][R14.64+0x3c] ;  /* 0x00003c060e1b7981 */ /* 0x000ee8000c1e1900 */
[----:B------:R0:W2:Y:S01]  /*06b0*/  LDG.E R22, desc[UR6][R22.64] ;  /* 0x0000000616167981 */ /* 0x0000a2000c1e1900 */
[----:B----4-:R-:W-:-:S06]  /*06c0*/  IMAD.WIDE R24, R24, 0x4, R10 ;  /* 0x0000000418187825 */ /* 0x010fcc00078e020a */
[----:B------:R-:W4:Y:S01]  /*06d0*/  LDG.E R25, desc[UR6][R24.64] ;  /* 0x0000000618197981 */ /* 0x000f22000c1e1900 */
[----:B------:R-:W-:-:S03]  /*06e0*/  FFMA R29, -R20, R21, R29 ;  /* 0x00000015141d7223 */ /* 0x000fc6000000011d */
[----:B------:R-:W2:Y:S01]  /*06f0*/  LDG.E R20, desc[UR6][R16.64+0x24] ;  /* 0x0000240610147981 */ /* 0x000ea2000c1e1900 */
[----:B0-----:R-:W-:-:S03]  /*0700*/  FFMA R23, -R28, R19, R29 ;  /* 0x000000131c177223 */ /* 0x001fc6000000011d */
[----:B------:R-:W3:Y:S04]  /*0710*/  LDG.E R29, desc[UR6][R14.64+0x2c] ;  /* 0x00002c060e1d7981 */ /* 0x000ee8000c1e1900 */
[----:B------:R-:W4:Y:S04]  /*0720*/  LDG.E R19, desc[UR6][R14.64+0x30] ;  /* 0x000030060e137981 */ /* 0x000f28000c1e1900 */
[----:B------:R-:W4:Y:S04]  /*0730*/  LDG.E R21, desc[UR6][R14.64+0x34] ;  /* 0x000034060e157981 */ /* 0x000f28000c1e1900 */
[----:B------:R-:W4:Y:S01]  /*0740*/  LDG.E R28, desc[UR6][R14.64+0x38] ;  /* 0x000038060e1c7981 */ /* 0x000f22000c1e1900 */
[----:B--2---:R-:W-:Y:S01]  /*0750*/  FFMA R20, -R20, R22, R23 ;  /* 0x0000001614147223 */ /* 0x004fe20000000117 */
[----:B---3--:R-:W-:-:S04]  /*0760*/  IMAD.WIDE R22, R29, 0x4, R10 ;  /* 0x000000041d167825 */ /* 0x008fc800078e020a */
[----:B----4-:R-:W-:Y:S01]  /*0770*/  IMAD.WIDE R18, R19, 0x4, R10 ;  /* 0x0000000413127825 */ /* 0x010fe200078e020a */
[----:B------:R-:W2:Y:S03]  /*0780*/  LDG.E R29, desc[UR6][R16.64+0x2c] ;  /* 0x00002c06101d7981 */ /* 0x000ea6000c1e1900 */
[----:B------:R-:W-:Y:S01]  /*0790*/  FFMA R26, -R26, R25, R20 ;  /* 0x000000191a1a7223 */ /* 0x000fe20000000114 */
[----:B------:R-:W2:Y:S01]  /*07a0*/  LDG.E R23, desc[UR6][R22.64] ;  /* 0x0000000616177981 */ /* 0x000ea2000c1e1900 */
[----:B------:R-:W-:-:S03]  /*07b0*/  IMAD.WIDE R20, R21, 0x4, R10 ;  /* 0x0000000415147825 */ /* 0x000fc600078e020a */
[----:B------:R-:W3:Y:S01]  /*07c0*/  LDG.E R19, desc[UR6][R18.64] ;  /* 0x0000000612137981 */ /* 0x000ee2000c1e1900 */
[----:B------:R-:W-:-:S03]  /*07d0*/  IMAD.WIDE R24, R28, 0x4, R10 ;  /* 0x000000041c187825 */ /* 0x000fc600078e020a */
[----:B------:R-:W4:Y:S01]  /*07e0*/  LDG.E R21, desc[UR6][R20.64] ;  /* 0x0000000614157981 */ /* 0x000f22000c1e1900 */
[----:B------:R-:W-:-:S03]  /*07f0*/  IMAD.WIDE R14, R27, 0x4, R10 ;  /* 0x000000041b0e7825 */ /* 0x000fc600078e020a */
[----:B------:R-:W4:Y:S04]  /*0800*/  LDG.E R28, desc[UR6][R16.64+0x34] ;  /* 0x00003406101c7981 */ /* 0x000f28000c1e1900 */
[----:B------:R-:W3:Y:S04]  /*0810*/  LDG.E R18, desc[UR6][R16.64+0x30] ;  /* 0x0000300610127981 */ /* 0x000ee8000c1e1900 */
[----:B------:R-:W4:Y:S04]  /*0820*/  LDG.E R24, desc[UR6][R24.64] ;  /* 0x0000000618187981 */ /* 0x000f28000c1e1900 */
[----:B------:R-:W4:Y:S04]  /*0830*/  LDG.E R27, desc[UR6][R16.64+0x38] ;  /* 0x00003806101b7981 */ /* 0x000f28000c1e1900 */
[----:B------:R-:W4:Y:S04]  /*0840*/  LDG.E R22, desc[UR6][R16.64+0x3c] ;  /* 0x00003c0610167981 */ /* 0x000f28000c1e1900 */
[----:B------:R-:W4:Y:S01]  /*0850*/  LDG.E R14, desc[UR6][R14.64] ;  /* 0x000000060e0e7981 */ /* 0x000f22000c1e1900 */
[----:B------:R-:W-:-:S04]  /*0860*/  IADD3 R6, PT, PT, R6, 0x10, RZ ;  /* 0x0000001006067810 */ /* 0x000fc80007ffe0ff */
[----:B------:R-:W-:Y:S02]  /*0870*/  ISETP.NE.AND P0, PT, R6, RZ, PT ;  /* 0x000000ff0600720c */ /* 0x000fe40003f05270 */
[----:B------:R-:W-:Y:S01]  /*0880*/  IADD3 R9, PT, PT, R9, 0x10, RZ ;  /* 0x0000001009097810 */ /* 0x000fe20007ffe0ff */
[----:B--2---:R-:W-:-:S04]  /*0890*/  FFMA R23, -R29, R23, R26 ;  /* 0x000000171d177223 */ /* 0x004fc8000000011a */
[----:B---3--:R-:W-:-:S04]  /*08a0*/  FFMA R19, -R18, R19, R23 ;  /* 0x0000001312137223 */ /* 0x008fc80000000117 */
[----:B----4-:R-:W-:-:S04]  /*08b0*/  FFMA R28, -R28, R21, R19 ;  /* 0x000000151c1c7223 */ /* 0x010fc80000000113 */
[----:B------:R-:W-:-:S04]  /*08c0*/  FFMA R27, -R27, R24, R28 ;  /* 0x000000181b1b7223 */ /* 0x000fc8000000011c */
[----:B------:R-:W-:Y:S01]  /*08d0*/  FFMA R21, -R22, R14, R27 ;  /* 0x0000000e16157223 */ /* 0x000fe2000000011b */
[----:B------:R-:W-:Y:S06]  /*08e0*/  @P0 BRA `(.L_x_7) ;  /* 0xfffffff800980947 */ /* 0x000fec000383ffff */
.L_x_6:
[----:B-1----:R-:W-:Y:S05]  /*08f0*/  BSYNC.RECONVERGENT B1 ;  /* 0x0000000000017941 */ /* 0x002fea0003800200 */
.L_x_5:
[----:B------:R-:W-:-:S13]  /*0900*/  LOP3.LUT P0, R6, R8, 0xf, RZ, 0xc0, !PT ;  /* 0x0000000f08067812 */ /* 0x000fda000780c0ff */
[----:B------:R-:W-:Y:S05]  /*0910*/  @!P0 BRA `(.L_x_4) ;  /* 0x0000000400a48947 */ /* 0x000fea0003800000 */
[----:B------:R-:W-:Y:S01]  /*0920*/  ISETP.GE.U32.AND P0, PT, R6, 0x8, PT ;  /* 0x000000080600780c */ /* 0x000fe20003f06070 */
[----:B------:R-:W-:Y:S01]  /*0930*/  BSSY.RECONVERGENT B1, `(.L_x_8) ;  /* 0x0000030000017945 */ /* 0x000fe20003800200 */
[----:B------:R-:W-:-:S11]  /*0940*/  LOP3.LUT P1, R6, R8, 0x7, RZ, 0xc0, !PT ;  /* 0x0000000708067812 */ /* 0x000fd6000782c0ff */
[----:B------:R-:W-:Y:S05]  /*0950*/  @!P0 BRA `(.L_x_9) ;  /* 0x0000000000b48947 */ /* 0x000fea0003800000 */
[----:B------:R-:W0:Y:S08]  /*0960*/  LDC.64 R14, c[0x0][0x388] ;  /* 0x0000e200ff0e7b82 */ /* 0x000e300000000a00 */
[----:B------:R-:W1:Y:S01]  /*0970*/  LDC.64 R18, c[0x0][0x390] ;  /* 0x0000e400ff127b82 */ /* 0x000e620000000a00 */
[----:B0-----:R-:W-:-:S05]  /*0980*/  IMAD.WIDE R14, R9, 0x4, R14 ;  /* 0x00000004090e7825 */ /* 0x001fca00078e020e */
[----:B------:R-:W2:Y:S04]  /*0990*/  LDG.E R17, desc[UR6][R14.64] ;  /* 0x000000060e117981 */ /* 0x000ea8000c1e1900 */
[----:B------:R-:W3:Y:S01]  /*09a0*/  LDG.E R23, desc[UR6][R14.64+0x4] ;  /* 0x000004060e177981 */ /* 0x000ee2000c1e1900 */
[----:B-1----:R-:W-:-:S03]  /*09b0*/  IMAD.WIDE R18, R9, 0x4, R18 ;  /* 0x0000000409127825 */ /* 0x002fc600078e0212 */
[----:B------:R-:W4:Y:S04]  /*09c0*/  LDG.E R25, desc[UR6][R14.64+0x8] ;  /* 0x000008060e197981 */ /* 0x000f28000c1e1900 */
[----:B------:R-:W4:Y:S04]  /*09d0*/  LDG.E R20, desc[UR6][R18.64] ;  /* 0x0000000612147981 */ /* 0x000f28000c1e1900 */
[----:B------:R-:W4:Y:S04]  /*09e0*/  LDG.E R29, desc[UR6][R14.64+0xc] ;  /* 0x00000c060e1d7981 */ /* 0x000f28000c1e1900 */
[----:B------:R-:W4:Y:S04]  /*09f0*/  LDG.E R26, desc[UR6][R18.64+0x8] ;  /* 0x00000806121a7981 */ /* 0x000f28000c1e1900 */
[----:B------:R-:W4:Y:S04]  /*0a00*/  LDG.E R28, desc[UR6][R14.64+0x18] ;  /* 0x000018060e1c7981 */ /* 0x000f28000c1e1900 */
[----:B------:R-:W4:Y:S01]  /*0a10*/  LDG.E R27, desc[UR6][R14.64+0x1c] ;  /* 0x00001c060e1b7981 */ /* 0x000f22000c1e1900 */
[----:B--2---:R-:W-:-:S06]  /*0a20*/  IMAD.WIDE R16, R17, 0x4, R10 ;  /* 0x0000000411107825 */ /* 0x004fcc00078e020a */
[----:B------:R-:W2:Y:S01]  /*0a30*/  LDG.E R16, desc[UR6][R16.64] ;  /* 0x0000000610107981 */ /* 0x000ea2000c1e1900 */
[----:B---3--:R-:W-:-:S06]  /*0a40*/  IMAD.WIDE R22, R23, 0x4, R10 ;  /* 0x0000000417167825 */ /* 0x008fcc00078e020a */
[----:B------:R-:W3:Y:S01]  /*0a50*/  LDG.E R22, desc[UR6][R22.64] ;  /* 0x0000000616167981 */ /* 0x000ee2000c1e1900 */
[----:B----4-:R-:W-:-:S03]  /*0a60*/  IMAD.WIDE R24, R25, 0x4, R10 ;  /* 0x0000000419187825 */ /* 0x010fc600078e020a */
[----:B------:R-:W4:Y:S04]  /*0a70*/  LDG.E R17, desc[UR6][R14.64+0x10] ;  /* 0x000010060e117981 */ /* 0x000f28000c1e1900 */
[----:B------:R-:W3:Y:S04]  /*0a80*/  LDG.E R25, desc[UR6][R24.64] ;  /* 0x0000000618197981 */ /* 0x000ee8000c1e1900 */
[----:B------:R-:W3:Y:S01]  /*0a90*/  LDG.E R23, desc[UR6][R18.64+0x4] ;  /* 0x0000040612177981 */ /* 0x000ee2000c1e1900 */
[----:B--2---:R-:W-:-:S03]  /*0aa0*/  FFMA R20, -R20, R16, R21 ;  /* 0x0000001014147223 */ /* 0x004fc60000000115 */
[----:B------:R0:W2:Y:S01]  /*0ab0*/  LDG.E R21, desc[UR6][R14.64+0x14] ;  /* 0x000014060e157981 */ /* 0x0000a2000c1e1900 */
[----:B----4-:R-:W-:-:S06]  /*0ac0*/  IMAD.WIDE R16, R17, 0x4, R10 ;  /* 0x0000000411107825 */ /* 0x010fcc00078e020a */
[----:B------:R-:W4:Y:S01]  /*0ad0*/  LDG.E R17, desc[UR6][R16.64] ;  /* 0x0000000610117981 */ /* 0x000f22000c1e1900 */
[----:B---3--:R-:W-:Y:S01]  /*0ae0*/  FFMA R20, -R23, R22, R20 ;  /* 0x0000001617147223 */ /* 0x008fe20000000114 */
[----:B------:R-:W-:Y:S02]  /*0af0*/  IMAD.WIDE R22, R29, 0x4, R10 ;  /* 0x000000041d167825 */ /* 0x000fe400078e020a */
[----:B------:R-:W3:Y:S02]  /*0b00*/  LDG.E R29, desc[UR6][R18.64+0xc] ;  /* 0x00000c06121d7981 */ /* 0x000ee4000c1e1900 */
[----:B------:R-:W-:Y:S02]  /*0b10*/  FFMA R26, -R26, R25, R20 ;  /* 0x000000191a1a7223 */ /* 0x000fe40000000114 */
[----:B------:R-:W3:Y:S01]  /*0b20*/  LDG.E R23, desc[UR6][R22.64] ;  /* 0x0000000616177981 */ /* 0x000ee2000c1e1900 */
[----:B------:R-:W-:-:S03]  /*0b30*/  IMAD.WIDE R24, R28, 0x4, R10 ;  /* 0x000000041c187825 */ /* 0x000fc600078e020a */
[----:B------:R-:W4:Y:S01]  /*0b40*/  LDG.E R16, desc[UR6][R18.64+0x10] ;  /* 0x0000100612107981 */ /* 0x000f22000c1e1900 */
[----:B0-----:R-:W-:-:S03]  /*0b50*/  IMAD.WIDE R14, R27, 0x4, R10 ;  /* 0x000000041b0e7825 */ /* 0x001fc600078e020a */
[----:B------:R-:W4:Y:S04]  /*0b60*/  LDG.E R28, desc[UR6][R18.64+0x14] ;  /* 0x00001406121c7981 */ /* 0x000f28000c1e1900 */
[----:B------:R-:W4:Y:S04]  /*0b70*/  LDG.E R24, desc[UR6][R24.64] ;  /* 0x0000000618187981 */ /* 0x000f28000c1e1900 */
[----:B------:R-:W4:Y:S04]  /*0b80*/  LDG.E R27, desc[UR6][R18.64+0x18] ;  /* 0x00001806121b7981 */ /* 0x000f28000c1e1900 */
[----:B------:R-:W4:Y:S04]  /*0b90*/  LDG.E R22, desc[UR6][R18.64+0x1c] ;  /* 0x00001c0612167981 */ /* 0x000f28000c1e1900 */
[----:B------:R-:W4:Y:S01]  /*0ba0*/  LDG.E R14, desc[UR6][R14.64] ;  /* 0x000000060e0e7981 */ /* 0x000f22000c1e1900 */
[----:B--2---:R-:W-:-:S06]  /*0bb0*/  IMAD.WIDE R20, R21, 0x4, R10 ;  /* 0x0000000415147825 */ /* 0x004fcc00078e020a */
[----:B------:R-:W2:Y:S01]  /*0bc0*/  LDG.E R21, desc[UR6][R20.64] ;  /* 0x0000000614157981 */ /* 0x000ea2000c1e1900 */
[----:B------:R-:W-:Y:S01]  /*0bd0*/  IADD3 R9, PT, PT, R9, 0x8, RZ ;  /* 0x0000000809097810 */ /* 0x000fe20007ffe0ff */
[----:B---3--:R-:W-:-:S04]  /*0be0*/  FFMA R23, -R29, R23, R26 ;  /* 0x000000171d177223 */ /* 0x008fc8000000011a */
[----:B----4-:R-:W-:-:S04]  /*0bf0*/  FFMA R17, -R16, R17, R23 ;  /* 0x0000001110117223 */ /* 0x010fc80000000117 */
[----:B--2---:R-:W-:-:S04]  /*0c00*/  FFMA R28, -R28, R21, R17 ;  /* 0x000000151c1c7223 */ /* 0x004fc80000000111 */
[----:B------:R-:W-:-:S04]  /*0c10*/  FFMA R27, -R27, R24, R28 ;  /* 0x000000181b1b7223 */ /* 0x000fc8000000011c */
[----:B------:R-:W-:-:S07]  /*0c20*/  FFMA R21, -R22, R14, R27 ;  /* 0x0000000e16157223 */ /* 0x000fce000000011b */
.L_x_9:
[----:B------:R-:W-:Y:S05]  /*0c30*/  BSYNC.RECONVERGENT B1 ;  /* 0x0000000000017941 */ /* 0x000fea0003800200 */
.L_x_8:
[----:B------:R-:W-:Y:S05]  /*0c40*/  @!P1 BRA `(.L_x_4) ;  /* 0x0000000000d89947 */ /* 0x000fea0003800000 */
[----:B------:R-:W-:Y:S01]  /*0c50*/  ISETP.GE.U32.AND P0, PT, R6, 0x4, PT ;  /* 0x000000040600780c */ /* 0x000fe20003f06070 */
[----:B------:R-:W-:Y:S01]  /*0c60*/  BSSY.RECONVERGENT B1, `(.L_x_10) ;  /* 0x000001d000017945 */ /* 0x000fe20003800200 */
[----:B------:R-:W-:-:S04]  /*0c70*/  LOP3.LUT R8, R8, 0x3, RZ, 0xc0, !PT ;  /* 0x0000000308087812 */ /* 0x000fc800078ec0ff */
[----:B------:R-:W-:-:S07]  /*0c80*/  ISETP.NE.AND P1, PT, R8, RZ, PT ;  /* 0x000000ff0800720c */ /* 0x000fce0003f25270 */
[----:B------:R-:W-:Y:S06]  /*0c90*/  @!P0 BRA `(.L_x_11) ;  /* 0x0000000000648947 */ /* 0x000fec0003800000 */
[----:B------:R-:W0:Y:S08]  /*0ca0*/  LDC.64 R26, c[0x0][0x388] ;  /* 0x0000e200ff1a7b82 */ /* 0x000e300000000a00 */
[----:B------:R-:W1:Y:S01]  /*0cb0*/  LDC.64 R14, c[0x0][0x390] ;  /* 0x0000e400ff0e7b82 */ /* 0x000e620000000a00 */
[----:B0-----:R-:W-:-:S05]  /*0cc0*/  IMAD.WIDE R26, R9, 0x4, R26 ;  /* 0x00000004091a7825 */ /* 0x001fca00078e021a */
[----:B------:R-:W2:Y:S04]  /*0cd0*/  LDG.E R19, desc[UR6][R26.64] ;  /* 0x000000061a137981 */ /* 0x000ea8000c1e1900 */
[----:B------:R-:W3:Y:S04]  /*0ce0*/  LDG.E R17, desc[UR6][R26.64+0x4] ;  /* 0x000004061a117981 */ /* 0x000ee8000c1e1900 */
[----:B------:R-:W4:Y:S04]  /*0cf0*/  LDG.E R23, desc[UR6][R26.64+0x8] ;  /* 0x000008061a177981 */ /* 0x000f28000c1e1900 */
[----:B------:R-:W4:Y:S01]  /*0d00*/  LDG.E R25, desc[UR6][R26.64+0xc] ;  /* 0x00000c061a197981 */ /* 0x000f22000c1e1900 */
[----:B-1----:R-:W-:-:S05]  /*0d10*/  IMAD.WIDE R14, R9, 0x4, R14 ;  /* 0x00000004090e7825 */ /* 0x002fca00078e020e */
[----:B------:R-:W4:Y:S04]  /*0d20*/  LDG.E R6, desc[UR6][R14.64] ;  /* 0x000000060e067981 */ /* 0x000f28000c1e1900 */
[----:B------:R-:W4:Y:S04]  /*0d30*/  LDG.E R29, desc[UR6][R14.64+0x4] ;  /* 0x000004060e1d7981 */ /* 0x000f28000c1e1900 */
[----:B------:R-:W4:Y:S04]  /*0d40*/  LDG.E R27, desc[UR6][R14.64+0x8] ;  /* 0x000008060e1b7981 */ /* 0x000f28000c1e1900 */
[----:B------:R-:W4:Y:S01]  /*0d50*/  LDG.E R20, desc[UR6][R14.64+0xc] ;  /* 0x00000c060e147981 */ /* 0x000f22000c1e1900 */
[----:B--2---:R-:W-:-:S04]  /*0d60*/  IMAD.WIDE R18, R19, 0x4, R10 ;  /* 0x0000000413127825 */ /* 0x004fc800078e020a */
[--C-:B---3--:R-:W-:Y:S02]  /*0d70*/  IMAD.WIDE R16, R17, 0x4, R10.reuse ;  /* 0x0000000411107825 */ /* 0x108fe400078e020a */
[----:B------:R-:W2:Y:S02]  /*0d80*/  LDG.E R18, desc[UR6][R18.64] ;  /* 0x0000000612127981 */ /* 0x000ea4000c1e1900 */
[--C-:B----4-:R-:W-:Y:S02]  /*0d90*/  IMAD.WIDE R22, R23, 0x4, R10.reuse ;  /* 0x0000000417167825 */ /* 0x110fe400078e020a */
[----:B------:R-:W3:Y:S02]  /*0da0*/  LDG.E R16, desc[UR6][R16.64] ;  /* 0x0000000610107981 */ /* 0x000ee4000c1e1900 */
[----:B------:R-:W-:Y:S02]  /*0db0*/  IMAD.WIDE R24, R25, 0x4, R10 ;  /* 0x0000000419187825 */ /* 0x000fe400078e020a */
[----:B------:R-:W4:Y:S04]  /*0dc0*/  LDG.E R22, desc[UR6][R22.64] ;  /* 0x0000000616167981 */ /* 0x000f28000c1e1900 */
[----:B------:R-:W4:Y:S01]  /*0dd0*/  LDG.E R25, desc[UR6][R24.64] ;  /* 0x0000000618197981 */ /* 0x000f22000c1e1900 */
[----:B------:R-:W-:Y:S01]  /*0de0*/  IADD3 R9, PT, PT, R9, 0x4, RZ ;  /* 0x0000000409097810 */ /* 0x000fe20007ffe0ff */
[----:B--2---:R-:W-:-:S04]  /*0df0*/  FFMA R6, -R6, R18, R21 ;  /* 0x0000001206067223 */ /* 0x004fc80000000115 */
[----:B---3--:R-:W-:-:S04]  /*0e00*/  FFMA R6, -R29, R16, R6 ;  /* 0x000000101d067223 */ /* 0x008fc80000000106 */
[----:B----4-:R-:W-:-:S04]  /*0e10*/  FFMA R6, -R27, R22, R6 ;  /* 0x000000161b067223 */ /* 0x010fc80000000106 */
[----:B------:R-:W-:-:S07]  /*0e20*/  FFMA R21, -R20, R25, R6 ;  /* 0x0000001914157223 */ /* 0x000fce0000000106 */
.L_x_11:
[----:B------:R-:W-:Y:S05]  /*0e30*/  BSYNC.RECONVERGENT B1 ;  /* 0x0000000000017941 */ /* 0x000fea0003800200 */
.L_x_10:
[----:B------:R-:W-:Y:S05]  /*0e40*/  @!P1 BRA `(.L_x_4) ;  /* 0x0000000000589947 */ /* 0x000fea0003800000 */
[----:B------:R-:W0:Y:S08]  /*0e50*/  LDC.64 R16, c[0x0][0x388] ;  /* 0x0000e200ff107b82 */ /* 0x000e300000000a00 */
[----:B------:R-:W1:Y:S01]  /*0e60*/  LDC.64 R14, c[0x0][0x390] ;  /* 0x0000e400ff0e7b82 */ /* 0x000e620000000a00 */
[----:B0-----:R-:W-:-:S05]  /*0e70*/  IMAD.WIDE R16, R9, 0x4, R16 ;  /* 0x0000000409107825 */ /* 0x001fca00078e0210 */
[----:B------:R-:W2:Y:S01]  /*0e80*/  LDG.E R19, desc[UR6][R16.64] ;  /* 0x0000000610137981 */ /* 0x000ea2000c1e1900 */
[----:B-1----:R-:W-:-:S05]  /*0e90*/  IMAD.WIDE R14, R9, 0x4, R14 ;  /* 0x00000004090e7825 */ /* 0x002fca00078e020e */
[----:B------:R-:W3:Y:S01]  /*0ea0*/  LDG.E R6, desc[UR6][R14.64] ;  /* 0x000000060e067981 */ /* 0x000ee2000c1e1900 */
[----:B------:R-:W-:Y:S01]  /*0eb0*/  ISETP.NE.AND P0, PT, R8, 0x1, PT ;  /* 0x000000010800780c */ /* 0x000fe20003f05270 */
[----:B--2---:R-:W-:-:S06]  /*0ec0*/  IMAD.WIDE R18, R19, 0x4, R10 ;  /* 0x0000000413127825 */ /* 0x004fcc00078e020a */
[----:B------:R-:W3:Y:S02]  /*0ed0*/  LDG.E R18, desc[UR6][R18.64] ;  /* 0x0000000612127981 */ /* 0x000ee4000c1e1900 */
[----:B---3--:R-:W-:-:S04]  /*0ee0*/  FFMA R21, -R6, R18, R21 ;  /* 0x0000001206157223 */ /* 0x008fc80000000115 */
[----:B------:R-:W-:Y:S05]  /*0ef0*/  @!P0 BRA `(.L_x_4) ;  /* 0x00000000002c8947 */ /* 0x000fea0003800000 */
[----:B------:R-:W-:Y:S01]  /*0f00*/  ISETP.NE.AND P0, PT, R8, 0x2, PT ;  /* 0x000000020800780c */ /* 0x000fe20003f05270 */
[----:B------:R-:W2:Y:S04]  /*0f10*/  LDG.E R9, desc[UR6][R16.64+0x4] ;  /* 0x0000040610097981 */ /* 0x000ea8000c1e1900 */
[----:B------:R-:W3:Y:S08]  /*0f20*/  LDG.E R6, desc[UR6][R14.64+0x4] ;  /* 0x000004060e067981 */ /* 0x000ef0000c1e1900 */
[----:B------:R-:W4:Y:S04]  /*0f30*/  @P0 LDG.E R19, desc[UR6][R16.64+0x8] ;  /* 0x0000080610130981 */ /* 0x000f28000c1e1900 */
[----:B------:R-:W3:Y:S01]  /*0f40*/  @P0 LDG.E R18, desc[UR6][R14.64+0x8] ;  /* 0x000008060e120981 */ /* 0x000ee2000c1e1900 */
[----:B--2---:R-:W-:-:S06]  /*0f50*/  IMAD.WIDE R8, R9, 0x4, R10 ;  /* 0x0000000409087825 */ /* 0x004fcc00078e020a */
[----:B------:R-:W3:Y:S01]  /*0f60*/  LDG.E R8, desc[UR6][R8.64] ;  /* 0x0000000608087981 */ /* 0x000ee2000c1e1900 */
[----:B----4-:R-:W-:-:S06]  /*0f70*/  @P0 IMAD.WIDE R10, R19, 0x4, R10 ;  /* 0x00000004130a0825 */ /* 0x010fcc00078e020a */
[----:B------:R-:W2:Y:S01]  /*0f80*/  @P0 LDG.E R10, desc[UR6][R10.64] ;  /* 0x000000060a0a0981 */ /* 0x000ea2000c1e1900 */
[----:B---3--:R-:W-:-:S04]  /*0f90*/  FFMA R21, -R6, R8, R21 ;  /* 0x0000000806157223 */ /* 0x008fc80000000115 */
[----:B--2---:R-:W-:-:S07]  /*0fa0*/  @P0 FFMA R21, -R18, R10, R21 ;  /* 0x0000000a12150223 */ /* 0x004fce0000000115 */
.L_x_4:
[----:B-1----:R-:W-:Y:S05]  /*0fb0*/  BSYNC.RECONVERGENT B0 ;  /* 0x0000000000007941 */ /* 0x002fea0003800200 */
.L_x_3:
[----:B-----5:R-:W-:Y:S01]  /*0fc0*/  ISETP.GE.AND P0, PT, R0, R5, PT ;  /* 0x000000050000720c */ /* 0x020fe20003f06270 */
[----:B------:R-:W-:-:S12]  /*0fd0*/  BSSY.RECONVERGENT B0, `(.L_x_12) ;  /* 0x0000017000007945 */ /* 0x000fd80003800200 */
[----:B------:R-:W-:Y:S05]  /*0fe0*/  @P0 BRA `(.L_x_13) ;  /* 0x0000000000540947 */ /* 0x000fea0003800000 */
[----:B------:R-:W0:Y:S01]  /*0ff0*/  LDC.64 R16, c[0x0][0x390] ;  /* 0x0000e400ff107b82 */ /* 0x000e220000000a00 */
[----:B------:R-:W-:-:S07]  /*1000*/  MOV R25, R0 ;  /* 0x0000000000197202 */ /* 0x000fce0000000f00 */
[----:B------:R-:W1:Y:S08]  /*1010*/  LDC.64 R14, c[0x0][0x388] ;  /* 0x0000e200ff0e7b82 */ /* 0x000e700000000a00 */
[----:B------:R-:W2:Y:S08]  /*1020*/  LDC.64 R10, c[0x0][0x3b0] ;  /* 0x0000ec00ff0a7b82 */ /* 0x000eb00000000a00 */
[----:B------:R-:W3:Y:S02]  /*1030*/  LDC.64 R8, c[0x0][0x3a0] ;  /* 0x0000e800ff087b82 */ /* 0x000ee40000000a00 */
.L_x_16:
[----:B-1----:R-:W-:-:S06]  /*1040*/  IMAD.WIDE R22, R25, 0x4, R14 ;  /* 0x0000000419167825 */ /* 0x002fcc00078e020e */
[----:B------:R-:W2:Y:S02]  /*1050*/  LDG.E R23, desc[UR6][R22.64] ;  /* 0x0000000616177981 */ /* 0x000ea4000c1e1900 */
[----:B--2---:R-:W-:-:S06]  /*1060*/  IMAD.WIDE R18, R23, 0x4, R10 ;  /* 0x0000000417127825 */ /* 0x004fcc00078e020a */
[----:B------:R-:W2:Y:S01]  /*1070*/  LDG.E R18, desc[UR6][R18.64] ;  /* 0x0000000612127981 */ /* 0x000ea2000c1e1900 */
[----:B------:R-:W-:Y:S01]  /*1080*/  BSSY.RECONVERGENT B1, `(.L_x_14) ;  /* 0x0000009000017945 */ /* 0x000fe20003800200 */
[----:B--2---:R-:W-:-:S13]  /*1090*/  ISETP.NE.AND P0, PT, R18, 0x1, PT ;  /* 0x000000011200780c */ /* 0x004fda0003f05270 */
[----:B------:R-:W-:Y:S05]  /*10a0*/  @P0 BRA `(.L_x_15) ;  /* 0x0000000000180947 */ /* 0x000fea0003800000 */
[----:B---3--:R-:W-:-:S04]  /*10b0*/  IMAD.WIDE R18, R23, 0x4, R8 ;  /* 0x0000000417127825 */ /* 0x008fc800078e0208 */
[C---:B0-----:R-:W-:Y:S02]  /*10c0*/  IMAD.WIDE R22, R25.reuse, 0x4, R16 ;  /* 0x0000000419167825 */ /* 0x041fe400078e0210 */
[----:B------:R-:W2:Y:S04]  /*10d0*/  LDG.E R18, desc[UR6][R18.64] ;  /* 0x0000000612127981 */ /* 0x000ea8000c1e1900 */
[----:B------:R-:W2:Y:S01]  /*10e0*/  LDG.E R22, desc[UR6][R22.64] ;  /* 0x0000000616167981 */ /* 0x000ea2000c1e1900 */
[----:B------:R-:W-:Y:S01]  /*10f0*/  IADD3 R25, PT, PT, R25, 0x1, RZ ;  /* 0x0000000119197810 */ /* 0x000fe20007ffe0ff */
[----:B--2---:R-:W-:-:S07]  /*1100*/  FFMA R21, -R22, R18, R21 ;  /* 0x0000001216157223 */ /* 0x004fce0000000115 */
.L_x_15:
[----:B------:R-:W-:Y:S05]  /*1110*/  BSYNC.RECONVERGENT B1 ;  /* 0x0000000000017941 */ /* 0x000fea0003800200 */
.L_x_14:
[----:B------:R-:W-:-:S13]  /*1120*/  ISETP.GE.AND P0, PT, R25, R5, PT ;  /* 0x000000051900720c */ /* 0x000fda0003f06270 */
[----:B------:R-:W-:Y:S05]  /*1130*/  @!P0 BRA `(.L_x_16) ;  /* 0xfffffffc00c08947 */ /* 0x000fea000383ffff */
.L_x_13:
[----:B------:R-:W-:Y:S05]  /*1140*/  BSYNC.RECONVERGENT B0 ;  /* 0x0000000000007941 */ /* 0x000fea0003800200 */
.L_x_12:
[----:B------:R-:W1:Y:S01]  /*1150*/  MUFU.RCP R6, R7 ;  /* 0x0000000700067308 */ /* 0x000e620000001000 */
[----:B------:R-:W-:Y:S01]  /*1160*/  FFMA R4, R4, R7, R21 ;  /* 0x0000000704047223 */ /* 0x000fe20000000015 */
[----:B------:R-:W-:Y:S06]  /*1170*/  BSSY.RECONVERGENT B0, `(.L_x_17) ;  /* 0x000000b000007945 */ /* 0x000fec0003800200 */
[----:B------:R-:W2:Y:S01]  /*1180*/  FCHK P0, R4, R7 ;  /* 0x0000000704007302 */ /* 0x000ea20000000000 */
[----:B-1----:R-:W-:-:S04]  /*1190*/  FFMA R5, -R7, R6, 1 ;  /* 0x3f80000007057423 */ /* 0x002fc80000000106 */
[----:B------:R-:W-:-:S04]  /*11a0*/  FFMA R5, R6, R5, R6 ;  /* 0x0000000506057223 */ /* 0x000fc80000000006 */
[----:B------:R-:W-:-:S04]  /*11b0*/  FFMA R6, R4, R5, RZ ;  /* 0x0000000504067223 */ /* 0x000fc800000000ff */
[----:B---3--:R-:W-:-:S04]  /*11c0*/  FFMA R8, -R7, R6, R4 ;  /* 0x0000000607087223 */ /* 0x008fc80000000104 */
[----:B------:R-:W-:Y:S01]  /*11d0*/  FFMA R9, R5, R8, R6 ;  /* 0x0000000805097223 */ /* 0x000fe20000000006 */
[----:B--2---:R-:W-:Y:S06]  /*11e0*/  @!P0 BRA `(.L_x_18) ;  /* 0x00000000000c8947 */ /* 0x004fec0003800000 */
[----:B------:R-:W-:-:S07]  /*11f0*/  MOV R6, 0x1210 ;  /* 0x0000121000067802 */ /* 0x000fce0000000f00 */
[----:B0-----:R-:W-:Y:S05]  /*1200*/  CALL.REL.NOINC `($__internal_0_$__cuda_sm3x_div_rn_noftz_f32_slowpath) ;  /* 0x0000000000347944 */ /* 0x001fea0003c00000 */
[----:B------:R-:W-:-:S07]  /*1210*/  IMAD.MOV.U32 R9, RZ, RZ, R4 ;  /* 0x000000ffff097224 */ /* 0x000fce00078e0004 */
.L_x_18:
[----:B------:R-:W-:Y:S05]  /*1220*/  BSYNC.RECONVERGENT B0 ;  /* 0x0000000000007941 */ /* 0x000fea0003800200 */
.L_x_17:
[----:B------:R-:W1:Y:S01]  /*1230*/  LDC.64 R4, c[0x0][0x3b0] ;  /* 0x0000ec00ff047b82 */ /* 0x000e620000000a00 */
[----:B------:R-:W2:Y:S01]  /*1240*/  LDCU UR5, c[0x0][0x398] ;  /* 0x00007300ff0577ac */ /* 0x000ea20008000800 */
[----:B------:R-:W-:Y:S01]  /*1250*/  HFMA2 R7, -RZ, RZ, 0, 5.9604644775390625e-08 ;  /* 0x00000001ff077431 */ /* 0x000fe200000001ff */
[----:B------:R3:W-:Y:S01]  /*1260*/  STG.E desc[UR6][R12.64], R9 ;  /* 0x000000090c007986 */ /* 0x0007e2000c101906 */
[----:B------:R-:W-:Y:S01]  /*1270*/  IADD3 R3, PT, PT, R3, 0x1, RZ ;  /* 0x0000000103037810 */ /* 0x000fe20007ffe0ff */
[C---:B-1----:R-:W-:Y:S01]  /*1280*/  IMAD.WIDE R4, R0.reuse, 0x4, R4 ;  /* 0x0000000400047825 */ /* 0x042fe200078e0204 */
[----:B------:R-:W-:-:S04]  /*1290*/  IADD3 R0, PT, PT, R0, UR4, RZ ;  /* 0x0000000400007c10 */ /* 0x000fc8000fffe0ff */
[----:B------:R3:W-:Y:S01]  /*12a0*/  STG.E desc[UR6][R4.64], R7 ;  /* 0x0000000704007986 */ /* 0x0007e2000c101906 */
[----:B--2---:R-:W-:-:S13]  /*12b0*/  ISETP.GE.AND P0, PT, R0, UR5, PT ;  /* 0x0000000500007c0c */ /* 0x004fda000bf06270 */
[----:B---3--:R-:W-:Y:S05]  /*12c0*/  @!P0 BRA `(.L_x_19) ;  /* 0xffffffec00bc8947 */ /* 0x008fea000383ffff */
[----:B------:R-:W-:Y:S05]  /*12d0*/  EXIT ;  /* 0x000000000000794d */ /* 0x000fea0003800000 */
        .weak           $__internal_0_$__cuda_sm3x_div_rn_noftz_f32_slowpath
        .type           $__internal_0_$__cuda_sm3x_div_rn_noftz_f32_slowpath,@function
        .size           $__internal_0_$__cuda_sm3x_div_rn_noftz_f32_slowpath,(.L_x_79 - $__internal_0_$__cuda_sm3x_div_rn_noftz_f32_slowpath)
$__internal_0_$__cuda_sm3x_div_rn_noftz_f32_slowpath:
[----:B------:R-:W-:Y:S01]  /*12e0*/  SHF.R.U32.HI R8, RZ, 0x17, R7 ;  /* 0x00000017ff087819 */ /* 0x000fe20000011607 */
[----:B------:R-:W-:Y:S01]  /*12f0*/  BSSY.RECONVERGENT B1, `(.L_x_20) ;  /* 0x0000064000017945 */ /* 0x000fe20003800200 */
[----:B------:R-:W-:Y:S02]  /*1300*/  SHF.R.U32.HI R5, RZ, 0x17, R4 ;  /* 0x00000017ff057819 */ /* 0x000fe40000011604 */
[----:B------:R-:W-:Y:S02]  /*1310*/  LOP3.LUT R8, R8, 0xff, RZ, 0xc0, !PT ;  /* 0x000000ff08087812 */ /* 0x000fe400078ec0ff */
[----:B------:R-:W-:Y:S02]  /*1320*/  LOP3.LUT R14, R5, 0xff, RZ, 0xc0, !PT ;  /* 0x000000ff050e7812 */ /* 0x000fe400078ec0ff */
[----:B------:R-:W-:Y:S02]  /*1330*/  IADD3 R15, PT, PT, R8, -0x1, RZ ;  /* 0xffffffff080f7810 */ /* 0x000fe40007ffe0ff */
[----:B------:R-:W-:-:S02]  /*1340*/  IADD3 R11, PT, PT, R14, -0x1, RZ ;  /* 0xffffffff0e0b7810 */ /* 0x000fc40007ffe0ff */
[----:B------:R-:W-:Y:S02]  /*1350*/  ISETP.GT.U32.AND P0, PT, R15, 0xfd, PT ;  /* 0x000000fd0f00780c */ /* 0x000fe40003f04070 */
[----:B------:R-:W-:Y:S02]  /*1360*/  MOV R9, R4 ;  /* 0x0000000400097202 */ /* 0x000fe40000000f00 */
[----:B------:R-:W-:Y:S02]  /*1370*/  ISETP.GT.U32.OR P0, PT, R11, 0xfd, P0 ;  /* 0x000000fd0b00780c */ /* 0x000fe40000704470 */
[----:B------:R-:W-:-:S11]  /*1380*/  MOV R10, R7 ;  /* 0x00000007000a7202 */ /* 0x000fd60000000f00 */
[----:B------:R-:W-:Y:S01]  /*1390*/  @!P0 MOV R5, RZ ;  /* 0x000000ff00058202 */ /* 0x000fe20000000f00 */
[----:B------:R-:W-:Y:S06]  /*13a0*/  @!P0 BRA `(.L_x_21) ;  /* 0x00000000005c8947 */ /* 0x000fec0003800000 */
[----:B------:R-:W-:Y:S02]  /*13b0*/  FSETP.GTU.FTZ.AND P0, PT, |R4|, +INF , PT ;  /* 0x7f8000000400780b */ /* 0x000fe40003f1c200 */
[----:B------:R-:W-:-:S04]  /*13c0*/  FSETP.GTU.FTZ.AND P1, PT, |R7|, +INF , PT ;  /* 0x7f8000000700780b */ /* 0x000fc80003f3c200 */
[----:B------:R-:W-:-:S13]  /*13d0*/  PLOP3.LUT P0, PT, P0, P1, PT, 0xf8, 0x8f ;  /* 0x00000000008f781c */ /* 0x000fda0000703f70 */
[----:B------:R-:W-:Y:S05]  /*13e0*/  @P0 BRA `(.L_x_22) ;  /* 0x00000004004c0947 */ /* 0x000fea0003800000 */
[----:B------:R-:W-:-:S13]  /*13f0*/  LOP3.LUT P0, RZ, R10, 0x7fffffff, R9, 0xc8, !PT ;  /* 0x7fffffff0aff7812 */ /* 0x000fda000780c809 */
[----:B------:R-:W-:Y:S05]  /*1400*/  @!P0 BRA `(.L_x_23) ;  /* 0x00000004003c8947 */ /* 0x000fea0003800000 */
[C---:B------:R-:W-:Y:S02]  /*1410*/  FSETP.NEU.FTZ.AND P2, PT, |R4|.reuse, +INF , PT ;  /* 0x7f8000000400780b */ /* 0x040fe40003f5d200 */
[----:B------:R-:W-:Y:S02]  /*1420*/  FSETP.NEU.FTZ.AND P1, PT, |R7|, +INF , PT ;  /* 0x7f8000000700780b */ /* 0x000fe40003f3d200 */
[----:B------:R-:W-:-:S11]  /*1430*/  FSETP.NEU.FTZ.AND P0, PT, |R4|, +INF , PT ;  /* 0x7f8000000400780b */ /* 0x000fd60003f1d200 */
[----:B------:R-:W-:Y:S05]  /*1440*/  @!P1 BRA !P2, `(.L_x_23) ;  /* 0x00000004002c9947 */ /* 0x000fea0005000000 */
[----:B------:R-:W-:-:S04]  /*1450*/  LOP3.LUT P2, RZ, R9, 0x7fffffff, RZ, 0xc0, !PT ;  /* 0x7fffffff09ff7812 */ /* 0x000fc8000784c0ff */
[----:B------:R-:W-:-:S13]  /*1460*/  PLOP3.LUT P1, PT, P1, P2, PT, 0x2f, 0xf2 ;  /* 0x0000000000f2781c */ /* 0x000fda0000f24577 */
[----:B------:R-:W-:Y:S05]  /*1470*/  @P1 BRA `(.L_x_24) ;  /* 0x0000000400181947 */ /* 0x000fea0003800000 */
[----:B------:R-:W-:-:S04]  /*1480*/  LOP3.LUT P1, RZ, R10, 0x7fffffff, RZ, 0xc0, !PT ;  /* 0x7fffffff0aff7812 */ /* 0x000fc8000782c0ff */
[----:B------:R-:W-:-:S13]  /*1490*/  PLOP3.LUT P0, PT, P0, P1, PT, 0x2f, 0xf2 ;  /* 0x0000000000f2781c */ /* 0x000fda0000702577 */
[----:B------:R-:W-:Y:S05]  /*14a0*/  @P0 BRA `(.L_x_25) ;  /* 0x0000000400000947 */ /* 0x000fea0003800000 */
[----:B------:R-:W-:Y:S02]  /*14b0*/  ISETP.GE.AND P0, PT, R11, RZ, PT ;  /* 0x000000ff0b00720c */ /* 0x000fe40003f06270 */
[----:B------:R-:W-:-:S11]  /*14c0*/  ISETP.GE.AND P1, PT, R15, RZ, PT ;  /* 0x000000ff0f00720c */ /* 0x000fd60003f26270 */
[----:B------:R-:W-:Y:S01]  /*14d0*/  @P0 MOV R5, RZ ;  /* 0x000000ff00050202 */ /* 0x000fe20000000f00 */
[----:B------:R-:W-:Y:S01]  /*14e0*/  @!P0 FFMA R9, R4, 1.84467440737095516160e+19, RZ ;  /* 0x5f80000004098823 */ /* 0x000fe200000000ff */
[----:B------:R-:W-:Y:S01]  /*14f0*/  @!P0 MOV R5, 0xffffffc0 ;  /* 0xffffffc000058802 */ /* 0x000fe20000000f00 */
[----:B------:R-:W-:-:S04]  /*1500*/  @!P1 FFMA R10, R7, 1.84467440737095516160e+19, RZ ;  /* 0x5f800000070a9823 */ /* 0x000fc800000000ff */
[----:B------:R-:W-:-:S07]  /*1510*/  @!P1 VIADD R5, R5, 0x40 ;  /* 0x0000004005059836 */ /* 0x000fce0000000000 */
.L_x_21:
[----:B------:R-:W-:Y:S01]  /*1520*/  LEA R7, R8, 0xc0800000, 0x17 ;  /* 0xc080000008077811 */ /* 0x000fe200078eb8ff */
[----:B------:R-:W-:Y:S03]  /*1530*/  BSSY.RECONVERGENT B2, `(.L_x_26) ;  /* 0x0000036000027945 */ /* 0x000fe60003800200 */
[----:B------:R-:W-:Y:S02]  /*1540*/  IADD3 R10, PT, PT, -R7, R10, RZ ;  /* 0x0000000a070a7210 */ /* 0x000fe40007ffe1ff */
[----:B------:R-:W-:Y:S02]  /*1550*/  IADD3 R7, PT, PT, R14, -0x7f, RZ ;  /* 0xffffff810e077810 */ /* 0x000fe40007ffe0ff */
[----:B------:R-:W0:Y:S01]  /*1560*/  MUFU.RCP R11, R10 ;  /* 0x0000000a000b7308 */ /* 0x000e220000001000 */
[----:B------:R-:W-:Y:S01]  /*1570*/  FADD.FTZ R15, -R10, -RZ ;  /* 0x800000ff0a0f7221 */ /* 0x000fe20000010100 */
[C---:B------:R-:W-:Y:S01]  /*1580*/  IADD3 R8, PT, PT, R7.reuse, 0x7f, -R8 ;  /* 0x0000007f07087810 */ /* 0x040fe20007ffe808 */
[----:B------:R-:W-:-:S03]  /*1590*/  IMAD R4, R7, -0x800000, R9 ;  /* 0xff80000007047824 */ /* 0x000fc600078e0209 */
[----:B------:R-:W-:Y:S01]  /*15a0*/  IADD3 R8, PT, PT, R8, R5, RZ ;  /* 0x0000000508087210 */ /* 0x000fe20007ffe0ff */
[----:B0-----:R-:W-:-:S04]  /*15b0*/  FFMA R14, R11, R15, 1 ;  /* 0x3f8000000b0e7423 */ /* 0x001fc8000000000f */
[----:B------:R-:W-:-:S04]  /*15c0*/  FFMA R16, R11, R14, R11 ;  /* 0x0000000e0b107223 */ /* 0x000fc8000000000b */
[----:B------:R-:W-:-:S04]  /*15d0*/  FFMA R9, R4, R16, RZ ;  /* 0x0000001004097223 */ /* 0x000fc800000000ff */
[----:B------:R-:W-:-:S04]  /*15e0*/  FFMA R14, R15, R9, R4 ;  /* 0x000000090f0e7223 */ /* 0x000fc80000000004 */
[----:B------:R-:W-:-:S04]  /*15f0*/  FFMA R9, R16, R14, R9 ;  /* 0x0000000e10097223 */ /* 0x000fc80000000009 */
[----:B------:R-:W-:-:S04]  /*1600*/  FFMA R14, R15, R9, R4 ;  /* 0x000000090f0e7223 */ /* 0x000fc80000000004 */
[----:B------:R-:W-:-:S05]  /*1610*/  FFMA R4, R16, R14, R9 ;  /* 0x0000000e10047223 */ /* 0x000fca0000000009 */
[----:B------:R-:W-:-:S04]  /*1620*/  SHF.R.U32.HI R7, RZ, 0x17, R4 ;  /* 0x00000017ff077819 */ /* 0x000fc80000011604 */
[----:B------:R-:W-:-:S04]  /*1630*/  LOP3.LUT R7, R7, 0xff, RZ, 0xc0, !PT ;  /* 0x000000ff07077812 */ /* 0x000fc800078ec0ff */
[----:B------:R-:W-:-:S04]  /*1640*/  IADD3 R11, PT, PT, R7, R8, RZ ;  /* 0x00000008070b7210 */ /* 0x000fc80007ffe0ff */
[----:B------:R-:W-:-:S04]  /*1650*/  IADD3 R5, PT, PT, R11, -0x1, RZ ;  /* 0xffffffff0b057810 */ /* 0x000fc80007ffe0ff */
[----:B------:R-:W-:-:S13]  /*1660*/  ISETP.GE.U32.AND P0, PT, R5, 0xfe, PT ;  /* 0x000000fe0500780c */ /* 0x000fda0003f06070 */
[----:B------:R-:W-:Y:S05]  /*1670*/  @!P0 BRA `(.L_x_27) ;  /* 0x0000000000808947 */ /* 0x000fea0003800000 */
[----:B------:R-:W-:-:S13]  /*1680*/  ISETP.GT.AND P0, PT, R11, 0xfe, PT ;  /* 0x000000fe0b00780c */ /* 0x000fda0003f04270 */
[----:B------:R-:W-:Y:S05]  /*1690*/  @P0 BRA `(.L_x_28) ;  /* 0x00000000006c0947 */ /* 0x000fea0003800000 */
[----:B------:R-:W-:-:S13]  /*16a0*/  ISETP.GE.AND P0, PT, R11, 0x1, PT ;  /* 0x000000010b00780c */ /* 0x000fda0003f06270 */
[----:B------:R-:W-:Y:S05]  /*16b0*/  @P0 BRA `(.L_x_29) ;  /* 0x0000000000740947 */ /* 0x000fea0003800000 */
[----:B------:R-:W-:Y:S02]  /*16c0*/  ISETP.GE.AND P0, PT, R11, -0x18, PT ;  /* 0xffffffe80b00780c */ /* 0x000fe40003f06270 */
[----:B------:R-:W-:-:S11]  /*16d0*/  LOP3.LUT R4, R4, 0x80000000, RZ, 0xc0, !PT ;  /* 0x8000000004047812 */ /* 0x000fd600078ec0ff */
[----:B------:R-:W-:Y:S05]  /*16e0*/  @!P0 BRA `(.L_x_29) ;  /* 0x0000000000688947 */ /* 0x000fea0003800000 */
[CCC-:B------:R-:W-:Y:S01]  /*16f0*/  FFMA.RZ R5, R16.reuse, R14.reuse, R9.reuse ;  /* 0x0000000e10057223 */ /* 0x1c0fe2000000c009 */
[C---:B------:R-:W-:Y:S01]  /*1700*/  IADD3 R10, PT, PT, R11.reuse, 0x20, RZ ;  /* 0x000000200b0a7810 */ /* 0x040fe20007ffe0ff */
[CCC-:B------:R-:W-:Y:S01]  /*1710*/  FFMA.RM R8, R16.reuse, R14.reuse, R9.reuse ;  /* 0x0000000e10087223 */ /* 0x1c0fe20000004009 */
[----:B------:R-:W-:Y:S02]  /*1720*/  ISETP.NE.AND P2, PT, R11, RZ, PT ;  /* 0x000000ff0b00720c */ /* 0x000fe40003f45270 */
[----:B------:R-:W-:Y:S01]  /*1730*/  LOP3.LUT R7, R5, 0x7fffff, RZ, 0xc0, !PT ;  /* 0x007fffff05077812 */ /* 0x000fe200078ec0ff */
[----:B------:R-:W-:Y:S01]  /*1740*/  FFMA.RP R5, R16, R14, R9 ;  /* 0x0000000e10057223 */ /* 0x000fe20000008009 */
[----:B------:R-:W-:Y:S02]  /*1750*/  ISETP.NE.AND P1, PT, R11, RZ, PT ;  /* 0x000000ff0b00720c */ /* 0x000fe40003f25270 */
[----:B------:R-:W-:Y:S02]  /*1760*/  LOP3.LUT R7, R7, 0x800000, RZ, 0xfc, !PT ;  /* 0x0080000007077812 */ /* 0x000fe400078efcff */
[----:B------:R-:W-:-:S02]  /*1770*/  IADD3 R9, PT, PT, -R11, RZ, RZ ;  /* 0x000000ff0b097210 */ /* 0x000fc40007ffe1ff */
[----:B------:R-:W-:Y:S02]  /*1780*/  SHF.L.U32 R10, R7, R10, RZ ;  /* 0x0000000a070a7219 */ /* 0x000fe400000006ff */
[----:B------:R-:W-:Y:S02]  /*1790*/  FSETP.NEU.FTZ.AND P0, PT, R5, R8, PT ;  /* 0x000000080500720b */ /* 0x000fe40003f1d000 */
[----:B------:R-:W-:Y:S02]  /*17a0*/  SEL R8, R9, RZ, P2 ;  /* 0x000000ff09087207 */ /* 0x000fe40001000000 */
[----:B------:R-:W-:Y:S02]  /*17b0*/  ISETP.NE.AND P1, PT, R10, RZ, P1 ;  /* 0x000000ff0a00720c */ /* 0x000fe40000f25270 */
[----:B------:R-:W-:Y:S02]  /*17c0*/  SHF.R.U32.HI R8, RZ, R8, R7 ;  /* 0x00000008ff087219 */ /* 0x000fe40000011607 */
[----:B------:R-:W-:-:S02]  /*17d0*/  PLOP3.LUT P0, PT, P0, P1, PT, 0xf8, 0x8f ;  /* 0x00000000008f781c */ /* 0x000fc40000703f70 */
[----:B------:R-:W-:Y:S02]  /*17e0*/  SHF.R.U32.HI R10, RZ, 0x1, R8 ;  /* 0x00000001ff0a7819 */ /* 0x000fe40000011608 */
[----:B------:R-:W-:-:S04]  /*17f0*/  SEL R5, RZ, 0x1, !P0 ;  /* 0x00000001ff057807 */ /* 0x000fc80004000000 */
[----:B------:R-:W-:-:S04]  /*1800*/  LOP3.LUT R5, R5, 0x1, R10, 0xf8, !PT ;  /* 0x0000000105057812 */ /* 0x000fc800078ef80a */
[----:B------:R-:W-:-:S04]  /*1810*/  LOP3.LUT R5, R5, R8, RZ, 0xc0, !PT ;  /* 0x0000000805057212 */ /* 0x000fc800078ec0ff */
[----:B------:R-:W-:-:S04]  /*1820*/  IADD3 R5, PT, PT, R10, R5, RZ ;  /* 0x000000050a057210 */ /* 0x000fc80007ffe0ff */
[----:B------:R-:W-:Y:S01]  /*1830*/  LOP3.LUT R4, R5, R4, RZ, 0xfc, !PT ;  /* 0x0000000405047212 */ /* 0x000fe200078efcff */
[----:B------:R-:W-:Y:S06]  /*1840*/  BRA `(.L_x_29) ;  /* 0x0000000000107947 */ /* 0x000fec0003800000 */
.L_x_28:
[----:B------:R-:W-:-:S04]  /*1850*/  LOP3.LUT R4, R4, 0x80000000, RZ, 0xc0, !PT ;  /* 0x8000000004047812 */ /* 0x000fc800078ec0ff */
[----:B------:R-:W-:Y:S01]  /*1860*/  LOP3.LUT R4, R4, 0x7f800000, RZ, 0xfc, !PT ;  /* 0x7f80000004047812 */ /* 0x000fe200078efcff */
[----:B------:R-:W-:Y:S06]  /*1870*/  BRA `(.L_x_29) ;  /* 0x0000000000047947 */ /* 0x000fec0003800000 */
.L_x_27:
[----:B------:R-:W-:-:S07]  /*1880*/  LEA R4, R8, R4, 0x17 ;  /* 0x0000000408047211 */ /* 0x000fce00078eb8ff */
.L_x_29:
[----:B------:R-:W-:Y:S05]  /*1890*/  BSYNC.RECONVERGENT B2 ;  /* 0x0000000000027941 */ /* 0x000fea0003800200 */
.L_x_26:
[----:B------:R-:W-:Y:S05]  /*18a0*/  BRA `(.L_x_30) ;  /* 0x0000000000207947 */ /* 0x000fea0003800000 */
.L_x_25:
[----:B------:R-:W-:-:S04]  /*18b0*/  LOP3.LUT R4, R10, 0x80000000, R9, 0x48, !PT ;  /* 0x800000000a047812 */ /* 0x000fc800078e4809 */
[----:B------:R-:W-:Y:S01]  /*18c0*/  LOP3.LUT R4, R4, 0x7f800000, RZ, 0xfc, !PT ;  /* 0x7f80000004047812 */ /* 0x000fe200078efcff */
[----:B------:R-:W-:Y:S06]  /*18d0*/  BRA `(.L_x_30) ;  /* 0x0000000000147947 */ /* 0x000fec0003800000 */
.L_x_24:
[----:B------:R-:W-:Y:S01]  /*18e0*/  LOP3.LUT R4, R10, 0x80000000, R9, 0x48, !PT ;  /* 0x800000000a047812 */ /* 0x000fe200078e4809 */
[----:B------:R-:W-:Y:S06]  /*18f0*/  BRA `(.L_x_30) ;  /* 0x00000000000c7947 */ /* 0x000fec0003800000 */
.L_x_23:
[----:B------:R-:W0:Y:S01]  /*1900*/  MUFU.RSQ R4, -QNAN ;  /* 0xffc0000000047908 */ /* 0x000e220000001400 */
[----:B------:R-:W-:Y:S05]  /*1910*/  BRA `(.L_x_30) ;  /* 0x0000000000047947 */ /* 0x000fea0003800000 */
.L_x_22:
[----:B------:R-:W-:-:S07]  /*1920*/  FADD.FTZ R4, R4, R7 ;  /* 0x0000000704047221 */ /* 0x000fce0000010000 */
.L_x_30:
[----:B------:R-:W-:Y:S05]  /*1930*/  BSYNC.RECONVERGENT B1 ;  /* 0x0000000000017941 */ /* 0x000fea0003800200 */
.L_x_20:
[----:B------:R-:W-:-:S04]  /*1940*/  HFMA2 R7, -RZ, RZ, 0, 0 ;  /* 0x00000000ff077431 */ /* 0x000fc800000001ff */
[----:B0-----:R-:W-:Y:S05]  /*1950*/  RET.REL.NODEC R6 `(_Z24symgs_csr_sw_parallel_bwPKiS0_PKfiiPfS2_Pi) ;  /* 0xffffffe406a87950 */ /* 0x001fea0003c3ffff */
.L_x_31:
[----:B------:R-:W-:-:S00]  /*1960*/  BRA `(.L_x_31) ;  /* 0xfffffffc00fc7947 */ /* 0x000fc0000383ffff */
[----:B------:R-:W-:-:S00]  /*1970*/  NOP ;  /* 0x0000000000007918 */ /* 0x000fc00000000000 */
        /* <DEDUP_REMOVED lines=8> */
.L_x_79:


//--------------------- .text._Z24symgs_csr_sw_parallel_fwPKiS0_PKfiiPfS2_Pi --------------------------
	.section	.text._Z24symgs_csr_sw_parallel_fwPKiS0_PKfiiPfS2_Pi,"ax",@progbits
	.align	128
        .global         _Z24symgs_csr_sw_parallel_fwPKiS0_PKfiiPfS2_Pi
        .type           _Z24symgs_csr_sw_parallel_fwPKiS0_PKfiiPfS2_Pi,@function
        .size           _Z24symgs_csr_sw_parallel_fwPKiS0_PKfiiPfS2_Pi,(.L_x_80 - _Z24symgs_csr_sw_parallel_fwPKiS0_PKfiiPfS2_Pi)
        .other          _Z24symgs_csr_sw_parallel_fwPKiS0_PKfiiPfS2_Pi,@"STO_CUDA_ENTRY STV_DEFAULT"
_Z24symgs_csr_sw_parallel_fwPKiS0_PKfiiPfS2_Pi:
.text._Z24symgs_csr_sw_parallel_fwPKiS0_PKfiiPfS2_Pi:
        /* <DEDUP_REMOVED lines=8> */
[----:B-1----:R-:W-:-:S13]  /*0080*/  ISETP.GE.AND P0, PT, R0, UR5, PT ;  /* 0x0000000500007c0c */ /* 0x002fda000bf06270 */
[----:B--2---:R-:W-:Y:S05]  /*0090*/  @P0 BRA `(.L_x_33) ;  /* 0x0000000000240947 */ /* 0x004fea0003800000 */
[----:B------:R-:W0:Y:S01]  /*00a0*/  LDC R6, c[0x0][0x370] ;  /* 0x0000dc00ff067b82 */ /* 0x000e220000000800 */
[----:B------:R-:W-:-:S07]  /*00b0*/  MOV R7, R0 ;  /* 0x0000000000077202 */ /* 0x000fce0000000f00 */
[----:B------:R-:W1:Y:S01]  /*00c0*/  LDC.64 R4, c[0x0][0x3b0] ;  /* 0x0000ec00ff047b82 */ /* 0x000e620000000a00 */
[----:B0-----:R-:W-:-:S07]  /*00d0*/  IMAD R6, R6, UR4, RZ ;  /* 0x0000000406067c24 */ /* 0x001fce000f8e02ff */
.L_x_34:
[----:B-1----:R-:W-:Y:S01]  /*00e0*/  IMAD.WIDE R2, R7, 0x4, R4 ;  /* 0x0000000407027825 */ /* 0x002fe200078e0204 */
[----:B------:R-:W-:-:S04]  /*00f0*/  IADD3 R7, PT, PT, R6, R7, RZ ;  /* 0x0000000706077210 */ /* 0x000fc80007ffe0ff */
[----:B------:R0:W-:Y:S01]  /*0100*/  STG.E desc[UR6][R2.64], RZ ;  /* 0x000000ff02007986 */ /* 0x0001e2000c101906 */
[----:B------:R-:W-:-:S13]  /*0110*/  ISETP.GE.AND P1, PT, R7, UR5, PT ;  /* 0x0000000507007c0c */ /* 0x000fda000bf26270 */
[----:B0-----:R-:W-:Y:S05]  /*0120*/  @!P1 BRA `(.L_x_34) ;  /* 0xfffffffc00ec9947 */ /* 0x001fea000383ffff */
.L_x_33:
[----:B------:R-:W-:Y:S05]  /*0130*/  BSYNC.RECONVERGENT B0 ;  /* 0x0000000000007941 */ /* 0x000fea0003800200 */
.L_x_32:
[----:B------:R-:W-:Y:S06]  /*0140*/  BAR.SYNC.DEFER_BLOCKING 0x0 ;  /* 0x0000000000007b1d */ /* 0x000fec0000010000 */
[----:B------:R-:W-:Y:S05]  /*0150*/  @P0 EXIT ;  /* 0x000000000000094d */ /* 0x000fea0003800000 */
[----:B------:R-:W0:Y:S01]  /*0160*/  LDCU UR5, c[0x0][0x370] ;  /* 0x00006e00ff0577ac */ /* 0x000e220008000800 */
[----:B------:R-:W-:Y:S01]  /*0170*/  HFMA2 R3, -RZ, RZ, 0, 0 ;  /* 0x00000000ff037431 */ /* 0x000fe200000001ff */
[----:B------:R-:W-:Y:S01]  /*0180*/  MOV R2, R0 ;  /* 0x0000000000027202 */ /* 0x000fe20000000f00 */
[----:B------:R-:W1:Y:S01]  /*0190*/  LDCU.64 UR8, c[0x0][0x3a0] ;  /* 0x00007400ff0877ac */ /* 0x000e620008000a00 */
[----:B0-----:R-:W-:-:S12]  /*01a0*/  UIMAD UR4, UR4, UR5, URZ ;  /* 0x00000005040472a4 */ /* 0x001fd8000f8e02ff */
.L_x_51:
[----:B------:R-:W0:Y:S08]  /*01b0*/  LDC.64 R8, c[0x0][0x380] ;  /* 0x0000e000ff087b82 */ /* 0x000e300000000a00 */
[----:B-12---:R-:W2:Y:S08]  /*01c0*/  LDC.64 R10, c[0x0][0x3a0] ;  /* 0x0000e800ff0a7b82 */ /* 0x006eb00000000a00 */
[----:B---3--:R-:W3:Y:S01]  /*01d0*/  LDC.64 R6, c[0x0][0x3a8] ;  /* 0x0000ea00ff067b82 */ /* 0x008ee20000000a00 */
        /* <DEDUP_REMOVED lines=8> */
[----:B----4-:R-:W-:Y:S02]  /*0260*/  ISETP.GE.AND P0, PT, R2, R14, PT ;  /* 0x0000000e0200720c */ /* 0x010fe40003f06270 */
[----:B--2---:R-:W-:-:S11]  /*0270*/  MOV R21, R4 ;  /* 0x0000000400157202 */ /* 0x004fd60000000f00 */
[----:B0-----:R-:W-:Y:S05]  /*0280*/  @P0 BRA `(.L_x_36) ;  /* 0x0000000c00480947 */ /* 0x001fea0003800000 */
[----:B------:R-:W-:Y:S01]  /*0290*/  IMAD R9, R3, UR4, R0 ;  /* 0x0000000403097c24 */ /* 0x000fe2000f8e0200 */
[----:B------:R-:W-:Y:S01]  /*02a0*/  BSSY.RECONVERGENT B1, `(.L_x_37) ;  /* 0x0000065000017945 */ /* 0x000fe20003800200 */
[----:B------:R-:W-:Y:S02]  /*02b0*/  MOV R8, R2 ;  /* 0x0000000200087202 */ /* 0x000fe40000000f00 */
[----:B------:R-:W-:Y:S02]  /*02c0*/  MOV R21, R4 ;  /* 0x0000000400157202 */ /* 0x000fe40000000f00 */
[CC--:B------:R-:W-:Y:S02]  /*02d0*/  IADD3 R6, PT, PT, -R14.reuse, R9.reuse, RZ ;  /* 0x000000090e067210 */ /* 0x0c0fe40007ffe1ff */
[----:B------:R-:W-:Y:S02]  /*02e0*/  IADD3 R9, PT, PT, R14, -R9, RZ ;  /* 0x800000090e097210 */ /* 0x000fe40007ffe0ff */
[----:B------:R-:W-:-:S13]  /*02f0*/  ISETP.GT.U32.AND P0, PT, R6, -0x10, PT ;  /* 0xfffffff00600780c */ /* 0x000fda0003f04070 */
[----:B------:R-:W-:Y:S05]  /*0300*/  @P0 BRA `(.L_x_38) ;  /* 0x0000000400780947 */ /* 0x000fea0003800000 */
[----:B------:R-:W-:Y:S02]  /*0310*/  LOP3.LUT R6, R9, 0xfffffff0, RZ, 0xc0, !PT ;  /* 0xfffffff009067812 */ /* 0x000fe400078ec0ff */
[----:B------:R-:W-:Y:S02]  /*0320*/  MOV R8, R2 ;  /* 0x0000000200087202 */ /* 0x000fe40000000f00 */
[----:B------:R-:W-:Y:S02]  /*0330*/  MOV R21, R4 ;  /* 0x0000000400157202 */ /* 0x000fe40000000f00 */
[----:B------:R-:W-:-:S07]  /*0340*/  IADD3 R6, PT, PT, -R6, RZ, RZ ;  /* 0x000000ff06067210 */ /* 0x000fce0007ffe1ff */
.L_x_39:
        /* <DEDUP_REMOVED lines=90> */
.L_x_38:
[----:B-1----:R-:W-:Y:S05]  /*08f0*/  BSYNC.RECONVERGENT B1 ;  /* 0x0000000000017941 */ /* 0x002fea0003800200 */
.L_x_37:
        /* <DEDUP_REMOVED lines=51> */
.L_x_41:
[----:B------:R-:W-:Y:S05]  /*0c30*/  BSYNC.RECONVERGENT B1 ;  /* 0x0000000000017941 */ /* 0x000fea0003800200 */
.L_x_40:
        /* <DEDUP_REMOVED lines=31> */
.L_x_43:
[----:B------:R-:W-:Y:S05]  /*0e30*/  BSYNC.RECONVERGENT B1 ;  /* 0x0000000000017941 */ /* 0x000fea0003800200 */
.L_x_42:
        /* <DEDUP_REMOVED lines=16> */
[----:B------:R-:W2:Y:S01]  /*0f40*/  @P0 LDG.E R18, desc[UR6][R14.64+0x8] ;  /* 0x000008060e120981 */ /* 0x000ea2000c1e1900 */
[----:B---3--:R-:W-:-:S06]  /*0f50*/  IMAD.WIDE R8, R9, 0x4, R10 ;  /* 0x0000000409087825 */ /* 0x008fcc00078e020a */
[----:B------:R-:W2:Y:S01]  /*0f60*/  LDG.E R8, desc[UR6][R8.64] ;  /* 0x0000000608087981 */ /* 0x000ea2000c1e1900 */
[----:B----4-:R-:W-:-:S06]  /*0f70*/  @P0 IMAD.WIDE R10, R19, 0x4, R10 ;  /* 0x00000004130a0825 */ /* 0x010fcc00078e020a */
[----:B------:R-:W3:Y:S01]  /*0f80*/  @P0 LDG.E R10, desc[UR6][R10.64] ;  /* 0x000000060a0a0981 */ /* 0x000ee2000c1e1900 */
[----:B--2---:R-:W-:-:S04]  /*0f90*/  FFMA R21, -R6, R8, R21 ;  /* 0x0000000806157223 */ /* 0x004fc80000000115 */
[----:B---3--:R-:W-:-:S07]  /*0fa0*/  @P0 FFMA R21, -R18, R10, R21 ;  /* 0x0000000a12150223 */ /* 0x008fce0000000115 */
.L_x_36:
[----:B-1----:R-:W-:Y:S05]  /*0fb0*/  BSYNC.RECONVERGENT B0 ;  /* 0x0000000000007941 */ /* 0x002fea0003800200 */
.L_x_35:
[----:B------:R-:W0:Y:S01]  /*0fc0*/  LDC.64 R8, c[0x0][0x390] ;  /* 0x0000e400ff087b82 */ /* 0x000e220000000a00 */
[----:B-----5:R-:W-:Y:S01]  /*0fd0*/  ISETP.GE.AND P0, PT, R5, R2, PT ;  /* 0x000000020500720c */ /* 0x020fe20003f06270 */
[----:B------:R-:W-:Y:S06]  /*0fe0*/  BSSY.RECONVERGENT B0, `(.L_x_44) ;  /* 0x0000015000007945 */ /* 0x000fec0003800200 */
[----:B------:R-:W1:Y:S08]  /*0ff0*/  LDC.64 R10, c[0x0][0x388] ;  /* 0x0000e200ff0a7b82 */ /* 0x000e700000000a00 */
[----:B------:R-:W2:Y:S08]  /*1000*/  LDC.64 R14, c[0x0][0x3b0] ;  /* 0x0000ec00ff0e7b82 */ /* 0x000eb00000000a00 */
[----:B------:R-:W3:Y:S01]  /*1010*/  LDC.64 R16, c[0x0][0x3a0] ;  /* 0x0000e800ff107b82 */ /* 0x000ee20000000a00 */
[----:B------:R-:W-:Y:S05]  /*1020*/  @P0 BRA `(.L_x_45) ;  /* 0x0000000000400947 */ /* 0x000fea0003800000 */
.L_x_48:
        /* <DEDUP_REMOVED lines=13> */
.L_x_47:
[----:B------:R-:W-:Y:S05]  /*1100*/  BSYNC.RECONVERGENT B1 ;  /* 0x0000000000017941 */ /* 0x000fea0003800200 */
.L_x_46:
[----:B------:R-:W-:-:S13]  /*1110*/  ISETP.GE.AND P0, PT, R5, R2, PT ;  /* 0x000000020500720c */ /* 0x000fda0003f06270 */
[----:B------:R-:W-:Y:S05]  /*1120*/  @!P0 BRA `(.L_x_48) ;  /* 0xfffffffc00c08947 */ /* 0x000fea000383ffff */
.L_x_45:
[----:B------:R-:W-:Y:S05]  /*1130*/  BSYNC.RECONVERGENT B0 ;  /* 0x0000000000007941 */ /* 0x000fea0003800200 */
.L_x_44:
[----:B------:R-:W4:Y:S01]  /*1140*/  MUFU.RCP R6, R7 ;  /* 0x0000000700067308 */ /* 0x000f220000001000 */
[----:B------:R-:W-:Y:S01]  /*1150*/  FFMA R4, R4, R7, R21 ;  /* 0x0000000704047223 */ /* 0x000fe20000000015 */
[----:B------:R-:W-:Y:S06]  /*1160*/  BSSY.RECONVERGENT B0, `(.L_x_49) ;  /* 0x000000b000007945 */ /* 0x000fec0003800200 */
[----:B------:R-:W5:Y:S01]  /*1170*/  FCHK P0, R4, R7 ;  /* 0x0000000704007302 */ /* 0x000f620000000000 */
[----:B----4-:R-:W-:-:S04]  /*1180*/  FFMA R5, -R7, R6, 1 ;  /* 0x3f80000007057423 */ /* 0x010fc80000000106 */
[----:B------:R-:W-:-:S04]  /*1190*/  FFMA R5, R6, R5, R6 ;  /* 0x0000000506057223 */ /* 0x000fc80000000006 */
[----:B------:R-:W-:-:S04]  /*11a0*/  FFMA R6, R4, R5, RZ ;  /* 0x0000000504067223 */ /* 0x000fc800000000ff */
[----:B0-----:R-:W-:-:S04]  /*11b0*/  FFMA R8, -R7, R6, R4 ;  /* 0x0000000607087223 */ /* 0x001fc80000000104 */
[----:B------:R-:W-:Y:S01]  /*11c0*/  FFMA R9, R5, R8, R6 ;  /* 0x0000000805097223 */ /* 0x000fe20000000006 */
[----:B-----5:R-:W-:Y:S06]  /*11d0*/  @!P0 BRA `(.L_x_50) ;  /* 0x00000000000c8947 */ /* 0x020fec0003800000 */
[----:B------:R-:W-:-:S07]  /*11e0*/  MOV R6, 0x1200 ;  /* 0x0000120000067802 */ /* 0x000fce0000000f00 */
[----:B-123--:R-:W-:Y:S05]  /*11f0*/  CALL.REL.NOINC `($__internal_1_$__cuda_sm3x_div_rn_noftz_f32_slowpath) ;  /* 0x0000000000347944 */ /* 0x00efea0003c00000 */
[----:B------:R-:W-:-:S07]  /*1200*/  IMAD.MOV.U32 R9, RZ, RZ, R4 ;  /* 0x000000ffff097224 */ /* 0x000fce00078e0004 */
.L_x_50:
[----:B------:R-:W-:Y:S05]  /*1210*/  BSYNC.RECONVERGENT B0 ;  /* 0x0000000000007941 */ /* 0x000fea0003800200 */
.L_x_49:
[----:B------:R-:W0:Y:S01]  /*1220*/  LDC.64 R4, c[0x0][0x3b0] ;  /* 0x0000ec00ff047b82 */ /* 0x000e220000000a00 */
[----:B------:R-:W4:Y:S01]  /*1230*/  LDCU UR5, c[0x0][0x398] ;  /* 0x00007300ff0577ac */ /* 0x000f220008000800 */
[----:B------:R-:W-:Y:S01]  /*1240*/  HFMA2 R7, -RZ, RZ, 0, 5.9604644775390625e-08 ;  /* 0x00000001ff077431 */ /* 0x000fe200000001ff */
[----:B------:R0:W-:Y:S01]  /*1250*/  STG.E desc[UR6][R12.64], R9 ;  /* 0x000000090c007986 */ /* 0x0001e2000c101906 */
[----:B------:R-:W-:Y:S01]  /*1260*/  IADD3 R3, PT, PT, R3, 0x1, RZ ;  /* 0x0000000103037810 */ /* 0x000fe20007ffe0ff */
[C---:B0-----:R-:W-:Y:S01]  /*1270*/  IMAD.WIDE R4, R2.reuse, 0x4, R4 ;  /* 0x0000000402047825 */ /* 0x041fe200078e0204 */
[----:B------:R-:W-:-:S04]  /*1280*/  IADD3 R2, PT, PT, R2, UR4, RZ ;  /* 0x0000000402027c10 */ /* 0x000fc8000fffe0ff */
[----:B------:R0:W-:Y:S01]  /*1290*/  STG.E desc[UR6][R4.64], R7 ;  /* 0x0000000704007986 */ /* 0x0001e2000c101906 */
[----:B----4-:R-:W-:-:S13]  /*12a0*/  ISETP.GE.AND P0, PT, R2, UR5, PT ;  /* 0x0000000502007c0c */ /* 0x010fda000bf06270 */
[----:B0-----:R-:W-:Y:S05]  /*12b0*/  @!P0 BRA `(.L_x_51) ;  /* 0xffffffec00bc8947 */ /* 0x001fea000383ffff */
[----:B------:R-:W-:Y:S05]  /*12c0*/  EXIT ;  /* 0x000000000000794d */ /* 0x000fea0003800000 */
        .weak           $__internal_1_$__cuda_sm3x_div_rn_noftz_f32_slowpath
        .type           $__internal_1_$__cuda_sm3x_div_rn_noftz_f32_slowpath,@function
        .size           $__internal_1_$__cuda_sm3x_div_rn_noftz_f32_slowpath,(.L_x_80 - $__internal_1_$__cuda_sm3x_div_rn_noftz_f32_slowpath)
$__internal_1_$__cuda_sm3x_div_rn_noftz_f32_slowpath:
        /* <DEDUP_REMOVED lines=36> */
.L_x_53:
        /* <DEDUP_REMOVED lines=51> */
.L_x_60:
[----:B------:R-:W-:-:S04]  /*1840*/  LOP3.LUT R4, R4, 0x80000000, RZ, 0xc0, !PT ;  /* 0x8000000004047812 */ /* 0x000fc800078ec0ff */
[----:B------:R-:W-:Y:S01]  /*1850*/  LOP3.LUT R4, R4, 0x7f800000, RZ, 0xfc, !PT ;  /* 0x7f80000004047812 */ /* 0x000fe200078efcff */
[----:B------:R-:W-:Y:S06]  /*1860*/  BRA `(.L_x_61) ;  /* 0x0000000000047947 */ /* 0x000fec0003800000 */
.L_x_59:
[----:B------:R-:W-:-:S07]  /*1870*/  LEA R4, R8, R4, 0x17 ;  /* 0x0000000408047211 */ /* 0x000fce00078eb8ff */
.L_x_61:
[----:B------:R-:W-:Y:S05]  /*1880*/  BSYNC.RECONVERGENT B2 ;  /* 0x0000000000027941 */ /* 0x000fea0003800200 */
.L_x_58:
[----:B------:R-:W-:Y:S05]  /*1890*/  BRA `(.L_x_62) ;  /* 0x0000000000207947 */ /* 0x000fea0003800000 */
.L_x_57:
[----:B------:R-:W-:-:S04]  /*18a0*/  LOP3.LUT R4, R10, 0x80000000, R9, 0x48, !PT ;  /* 0x800000000a047812 */ /* 0x000fc800078e4809 */
[----:B------:R-:W-:Y:S01]  /*18b0*/  LOP3.LUT R4, R4, 0x7f800000, RZ, 0xfc, !PT ;  /* 0x7f80000004047812 */ /* 0x000fe200078efcff */
[----:B------:R-:W-:Y:S06]  /*18c0*/  BRA `(.L_x_62) ;  /* 0x0000000000147947 */ /* 0x000fec0003800000 */
.L_x_56:
[----:B------:R-:W-:Y:S01]  /*18d0*/  LOP3.LUT R4, R10, 0x80000000, R9, 0x48, !PT ;  /* 0x800000000a047812 */ /* 0x000fe200078e4809 */
[----:B------:R-:W-:Y:S06]  /*18e0*/  BRA `(.L_x_62) ;  /* 0x00000000000c7947 */ /* 0x000fec0003800000 */
.L_x_55:
[----:B------:R-:W0:Y:S01]  /*18f0*/  MUFU.RSQ R4, -QNAN ;  /* 0xffc0000000047908 */ /* 0x000e220000001400 */
[----:B------:R-:W-:Y:S05]  /*1900*/  BRA `(.L_x_62) ;  /* 0x0000000000047947 */ /* 0x000fea0003800000 */
.L_x_54:
[----:B------:R-:W-:-:S07]  /*1910*/  FADD.FTZ R4, R4, R7 ;  /* 0x0000000704047221 */ /* 0x000fce0000010000 */
.L_x_62:
[----:B------:R-:W-:Y:S05]  /*1920*/  BSYNC.RECONVERGENT B1 ;  /* 0x0000000000017941 */ /* 0x000fea0003800200 */
.L_x_52:
[----:B------:R-:W-:-:S04]  /*1930*/  HFMA2 R7, -RZ, RZ, 0, 0 ;  /* 0x00000000ff077431 */ /* 0x000fc800000001ff */
[----:B0-----:R-:W-:Y:S05]  /*1940*/  RET.REL.NODEC R6 `(_Z24symgs_csr_sw_parallel_fwPKiS0_PKfiiPfS2_Pi) ;  /* 0xffffffe406ac7950 */ /* 0x001fea0003c3ffff */
.L_x_63:
        /* <DEDUP_REMOVED lines=11> */
.L_x_80:


//--------------------- .text._Z16color_jpl_kerneliiPKiS0_PKfS0_Pi --------------------------
	.section	.text._Z16color_jpl_kerneliiPKiS0_PKfS0_Pi,"ax",@progbits
	.align	128
        .global         _Z16color_jpl_kerneliiPKiS0_PKfS0_Pi
        .type           _Z16color_jpl_kerneliiPKiS0_PKfS0_Pi,@function
        .size           _Z16color_jpl_kerneliiPKiS0_PKfS0_Pi,(.L_x_83 - _Z16color_jpl_kerneliiPKiS0_PKfS0_Pi)
        .other          _Z16color_jpl_kerneliiPKiS0_PKfS0_Pi,@"STO_CUDA_ENTRY STV_DEFAULT"
_Z16color_jpl_kerneliiPKiS0_PKfS0_Pi:
.text._Z16color_jpl_kerneliiPKiS0_PKfS0_Pi:
[----:B------:R-:W-:Y:S01]  /*0000*/  LDC R1, c[0x0][0x37c] ;  /* 0x0000df00ff017b82 */ /* 0x000fe20000000800 */
[----:B------:R-:W0:Y:S07]  /*0010*/  S2R R0, SR_TID.X ;  /* 0x0000000000007919 */ /* 0x000e2e0000002100 */
[----:B------:R-:W0:Y:S01]  /*0020*/  S2UR UR4, SR_CTAID.X ;  /* 0x00000000000479c3 */ /* 0x000e220000002500 */
[----:B------:R-:W1:Y:S07]  /*0030*/  LDCU UR5, c[0x0][0x380] ;  /* 0x00007000ff0577ac */ /* 0x000e6e0008000800 */
[----:B------:R-:W0:Y:S02]  /*0040*/  LDC R3, c[0x0][0x360] ;  /* 0x0000d800ff037b82 */ /* 0x000e240000000800 */
[----:B0-----:R-:W-:-:S05]  /*0050*/  IMAD R0, R3, UR4, R0 ;  /* 0x0000000403007c24 */ /* 0x001fca000f8e0200 */
[----:B-1----:R-:W-:-:S13]  /*0060*/  ISETP.GE.AND P0, PT, R0, UR5, PT ;  /* 0x0000000500007c0c */ /* 0x002fda000bf06270 */
[----:B------:R-:W-:Y:S05]  /*0070*/  @P0 EXIT ;  /* 0x000000000000094d */ /* 0x000fea0003800000 */
[----:B------:R-:W0:Y:S01]  /*0080*/  LDCU.64 UR4, c[0x0][0x390] ;  /* 0x00007200ff0477ac */ /* 0x000e220008000a00 */
[----:B------:R-:W1:Y:S01]  /*0090*/  LDCU UR6, c[0x0][0x370] ;  /* 0x00006e00ff0677ac */ /* 0x000e620008000800 */
[----:B------:R-:W2:Y:S01]  /*00a0*/  LDCU.64 UR8, c[0x0][0x358] ;  /* 0x00006b00ff0877ac */ /* 0x000ea20008000a00 */
[----:B------:R-:W3:Y:S01]  /*00b0*/  LDCU UR7, c[0x0][0x384] ;  /* 0x00007080ff0777ac */ /* 0x000ee20008000800 */
[----:B------:R-:W4:Y:S01]  /*00c0*/  LDCU.64 UR12, c[0x0][0x3a8] ;  /* 0x00007500ff0c77ac */ /* 0x000f220008000a00 */
[----:B0-----:R-:W-:Y:S01]  /*00d0*/  UIADD3 UR4, UP0, UPT, UR4, 0x10, URZ ;  /* 0x0000001004047890 */ /* 0x001fe2000ff1e0ff */
[----:B-1----:R-:W-:-:S03]  /*00e0*/  IMAD R3, R3, UR6, RZ ;  /* 0x0000000603037c24 */ /* 0x002fc6000f8e02ff */
[----:B--234-:R-:W-:-:S12]  /*00f0*/  UIADD3.X UR5, UPT, UPT, URZ, UR5, URZ, UP0, !UPT ;  /* 0x00000005ff057290 */ /* 0x01cfd800087fe4ff */
.L_x_77:
[----:B0-----:R-:W0:Y:S02]  /*0100*/  LDCU.64 UR10, c[0x0][0x3a8] ;  /* 0x00007500ff0a77ac */ /* 0x001e240008000a00 */
[----:B0-----:R-:W-:Y:S02]  /*0110*/  IMAD.U32 R12, RZ, RZ, UR10 ;  /* 0x0000000aff0c7e24 */ /* 0x001fe4000f8e00ff */
[----:B------:R-:W-:Y:S02]  /*0120*/  IMAD.U32 R13, RZ, RZ, UR11 ;  /* 0x0000000bff0d7e24 */ /* 0x000fe4000f8e00ff */
[----:B------:R-:W-:-:S05]  /*0130*/  IMAD.WIDE R14, R0, 0x4, R12 ;  /* 0x00000004000e7825 */ /* 0x000fca00078e020c */
[----:B-----5:R-:W2:Y:S01]  /*0140*/  LDG.E R2, desc[UR8][R14.64] ;  /* 0x000000080e027981 */ /* 0x020ea2000c1e1900 */
[----:B------:R-:W-:Y:S01]  /*0150*/  BSSY.RECONVERGENT B1, `(.L_x_64) ;  /* 0x00000fa000017945 */ /* 0x000fe20003800200 */
[----:B--2---:R-:W-:-:S13]  /*0160*/  ISETP.NE.AND P0, PT, R2, -0x1, PT ;  /* 0xffffffff0200780c */ /* 0x004fda0003f05270 */
[----:B------:R-:W-:Y:S05]  /*0170*/  @P0 BRA `(.L_x_65) ;  /* 0x0000000c00dc0947 */ /* 0x000fea0003800000 */
[----:B------:R-:W0:Y:S02]  /*0180*/  LDC.64 R4, c[0x0][0x388] ;  /* 0x0000e200ff047b82 */ /* 0x000e240000000a00 */
[----:B0-----:R-:W-:-:S05]  /*0190*/  IMAD.WIDE R4, R0, 0x4, R4 ;  /* 0x0000000400047825 */ /* 0x001fca00078e0204 */
[----:B------:R-:W2:Y:S04]  /*01a0*/  LDG.E R6, desc[UR8][R4.64] ;  /* 0x0000000804067981 */ /* 0x000ea8000c1e1900 */
[----:B------:R-:W2:Y:S01]  /*01b0*/  LDG.E R7, desc[UR8][R4.64+0x4] ;  /* 0x0000040804077981 */ /* 0x000ea2000c1e1900 */
[----:B------:R-:W-:Y:S01]  /*01c0*/  BSSY.RELIABLE B0, `(.L_x_66) ;  /* 0x00000f0000007945 */ /* 0x000fe20003800100 */
[----:B--2---:R-:W-:-:S13]  /*01d0*/  ISETP.GE.AND P0, PT, R6, R7, PT ;  /* 0x000000070600720c */ /* 0x004fda0003f06270 */
[----:B------:R-:W-:Y:S05]  /*01e0*/  @P0 BRA `(.L_x_67) ;  /* 0x0000000c00b40947 */ /* 0x000fea0003800000 */
[----:B------:R-:W0:Y:S02]  /*01f0*/  LDC.64 R8, c[0x0][0x3a0] ;  /* 0x0000e800ff087b82 */ /* 0x000e240000000a00 */
[----:B0-----:R-:W-:-:S05]  /*0200*/  IMAD.WIDE R8, R0, 0x4, R8 ;  /* 0x0000000400087825 */ /* 0x001fca00078e0208 */
[----:B------:R0:W5:Y:S01]  /*0210*/  LDG.E R2, desc[UR8][R8.64] ;  /* 0x0000000808027981 */ /* 0x000162000c1e1900 */
[----:B------:R-:W-:Y:S01]  /*0220*/  IMAD.MOV.U32 R4, RZ, RZ, R6 ;  /* 0x000000ffff047224 */ /* 0x000fe200078e0006 */
[----:B------:R-:W-:Y:S04]  /*0230*/  BSSY.RECONVERGENT B2, `(.L_x_68) ;  /* 0x0000075000027945 */ /* 0x000fe80003800200 */
[----:B------:R-:W-:-:S05]  /*0240*/  VIADDMNMX R7, R4, 0x1, R7, !PT ;  /* 0x0000000104077846 */ /* 0x000fca0007800107 */
[----:B------:R-:W-:Y:S02]  /*0250*/  IMAD.IADD R5, R7, 0x1, -R4 ;  /* 0x0000000107057824 */ /* 0x000fe400078e0a04 */
[----:B------:R-:W-:-:S03]  /*0260*/  IMAD.IADD R7, R4, 0x1, -R7 ;  /* 0x0000000104077824 */ /* 0x000fc600078e0a07 */
[----:B------:R-:W-:Y:S02]  /*0270*/  LOP3.LUT R6, R5, 0x7, RZ, 0xc0, !PT ;  /* 0x0000000705067812 */ /* 0x000fe400078ec0ff */
[----:B------:R-:W-:Y:S01]  /*0280*/  ISETP.GT.U32.AND P0, PT, R7, -0x8, PT ;  /* 0xfffffff80700780c */ /* 0x000fe20003f04070 */
[----:B------:R-:W-:Y:S01]  /*0290*/  IMAD.MOV.U32 R7, RZ, RZ, 0x1 ;  /* 0x00000001ff077424 */ /* 0x000fe200078e00ff */
[----:B------:R-:W-:-:S11]  /*02a0*/  ISETP.NE.AND P6, PT, R6, RZ, PT ;  /* 0x000000ff0600720c */ /* 0x000fd60003fc5270 */
[----:B0-----:R-:W-:Y:S05]  /*02b0*/  @P0 BRA `(.L_x_69) ;  /* 0x0000000400b00947 */ /* 0x001fea0003800000 */
[----:B------:R-:W-:Y:S01]  /*02c0*/  LOP3.LUT R9, R5, 0xfffffff8, RZ, 0xc0, !PT ;  /* 0xfffffff805097812 */ /* 0x000fe200078ec0ff */
[----:B------:R-:W-:-:S04]  /*02d0*/  IMAD.MOV.U32 R7, RZ, RZ, 0x1 ;  /* 0x00000001ff077424 */ /* 0x000fc800078e00ff */
[----:B------:R-:W-:-:S07]  /*02e0*/  IMAD.MOV R9, RZ, RZ, -R9 ;  /* 0x000000ffff097224 */ /* 0x000fce00078e0a09 */
.L_x_70:
[----:B------:R-:W-:Y:S02]  /*02f0*/  IMAD.U32 R20, RZ, RZ, UR4 ;  /* 0x00000004ff147e24 */ /* 0x000fe4000f8e00ff */
[----:B------:R-:W-:Y:S02]  /*0300*/  IMAD.U32 R21, RZ, RZ, UR5 ;  /* 0x00000005ff157e24 */ /* 0x000fe4000f8e00ff */
[----:B------:R-:W-:-:S05]  /*0310*/  IMAD.WIDE R20, R4, 0x4, R20 ;  /* 0x0000000404147825 */ /* 0x000fca00078e0214 */
[----:B------:R-:W2:Y:S04]  /*0320*/  LDG.E R25, desc[UR8][R20.64+-0x10] ;  /* 0xfffff00814197981 */ /* 0x000ea8000c1e1900 */
[----:B------:R-:W3:Y:S04]  /*0330*/  LDG.E R8, desc[UR8][R20.64+-0xc] ;  /* 0xfffff40814087981 */ /* 0x000ee8000c1e1900 */
[----:B------:R-:W4:Y:S01]  /*0340*/  LDG.E R26, desc[UR8][R20.64+-0x8] ;  /* 0xfffff808141a7981 */ /* 0x000f22000c1e1900 */
[----:B------:R-:W-:Y:S02]  /*0350*/  IMAD.U32 R12, RZ, RZ, UR12 ;  /* 0x0000000cff0c7e24 */ /* 0x000fe4000f8e00ff */
[----:B------:R-:W-:Y:S01]  /*0360*/  IMAD.U32 R13, RZ, RZ, UR13 ;  /* 0x0000000dff0d7e24 */ /* 0x000fe2000f8e00ff */
[----:B------:R-:W4:Y:S04]  /*0370*/  LDG.E R23, desc[UR8][R20.64+-0x4] ;  /* 0xfffffc0814177981 */ /* 0x000f28000c1e1900 */
[----:B------:R-:W4:Y:S04]  /*0380*/  LDG.E R27, desc[UR8][R20.64] ;  /* 0x00000008141b7981 */ /* 0x000f28000c1e1900 */
[----:B------:R-:W4:Y:S04]  /*0390*/  LDG.E R11, desc[UR8][R20.64+0x4] ;  /* 0x00000408140b7981 */ /* 0x000f28000c1e1900 */
[----:B------:R-:W4:Y:S04]  /*03a0*/  LDG.E R10, desc[UR8][R20.64+0x8] ;  /* 0x00000808140a7981 */ /* 0x000f28000c1e1900 */
[----:B------:R-:W4:Y:S01]  /*03b0*/  LDG.E R29, desc[UR8][R20.64+0xc] ;  /* 0x00000c08141d7981 */ /* 0x000f22000c1e1900 */
[----:B--2---:R-:W-:-:S04]  /*03c0*/  IMAD.WIDE R16, R25, 0x4, R12 ;  /* 0x0000000419107825 */ /* 0x004fc800078e020c */
[--C-:B---3--:R-:W-:Y:S01]  /*03d0*/  IMAD.WIDE R18, R8, 0x4, R12.reuse ;  /* 0x0000000408127825 */ /* 0x108fe200078e020c */
[----:B------:R4:W2:Y:S05]  /*03e0*/  LDG.E R22, desc[UR8][R16.64] ;  /* 0x0000000810167981 */ /* 0x0008aa000c1e1900 */
[----:B------:R-:W3:Y:S01]  /*03f0*/  LDG.E R18, desc[UR8][R18.64] ;  /* 0x0000000812127981 */ /* 0x000ee2000c1e1900 */
[----:B----4-:R-:W-:-:S05]  /*0400*/  IMAD.WIDE R16, R26, 0x4, R12 ;  /* 0x000000041a107825 */ /* 0x010fca00078e020c */
[----:B------:R0:W4:Y:S01]  /*0410*/  LDG.E R24, desc[UR8][R16.64] ;  /* 0x0000000810187981 */ /* 0x000122000c1e1900 */
[----:B------:R-:W-:Y:S01]  /*0420*/  IMAD.WIDE R20, R27, 0x4, R12 ;  /* 0x000000041b147825 */ /* 0x000fe200078e020c */
[----:B--2---:R-:W-:-:S04]  /*0430*/  ISETP.NE.AND P0, PT, R22, UR7, PT ;  /* 0x0000000716007c0c */ /* 0x004fc8000bf05270 */
[----:B------:R-:W-:Y:S02]  /*0440*/  ISETP.NE.AND P0, PT, R22, -0x1, P0 ;  /* 0xffffffff1600780c */ /* 0x000fe40000705270 */
[----:B---3--:R-:W-:Y:S01]  /*0450*/  ISETP.NE.AND P1, PT, R18, UR7, PT ;  /* 0x0000000712007c0c */ /* 0x008fe2000bf25270 */
[----:B------:R-:W2:Y:S01]  /*0460*/  LDG.E R22, desc[UR8][R20.64] ;  /* 0x0000000814167981 */ /* 0x000ea2000c1e1900 */
[----:B------:R-:W-:Y:S02]  /*0470*/  ISETP.EQ.OR P2, PT, R0, R25, P0 ;  /* 0x000000190000720c */ /* 0x000fe40000742670 */
[----:B------:R-:W-:-:S04]  /*0480*/  ISETP.NE.AND P1, PT, R18, -0x1, P1 ;  /* 0xffffffff1200780c */ /* 0x000fc80000f25270 */
[----:B------:R-:W-:-:S07]  /*0490*/  ISETP.EQ.OR P1, PT, R0, R8, P1 ;  /* 0x000000080000720c */ /* 0x000fce0000f22670 */
[----:B0-----:R-:W0:Y:S01]  /*04a0*/  @!P2 LDC.64 R16, c[0x0][0x3a0] ;  /* 0x0000e800ff10ab82 */ /* 0x001e220000000a00 */
[----:B----4-:R-:W-:-:S07]  /*04b0*/  ISETP.NE.AND P0, PT, R24, UR7, PT ;  /* 0x0000000718007c0c */ /* 0x010fce000bf05270 */
[----:B------:R-:W1:Y:S01]  /*04c0*/  @!P1 LDC.64 R18, c[0x0][0x3a0] ;  /* 0x0000e800ff129b82 */ /* 0x000e620000000a00 */
[----:B------:R-:W-:-:S04]  /*04d0*/  ISETP.NE.AND P0, PT, R24, -0x1, P0 ;  /* 0xffffffff1800780c */ /* 0x000fc80000705270 */
[----:B------:R-:W-:Y:S01]  /*04e0*/  ISETP.EQ.OR P0, PT, R0, R26, P0 ;  /* 0x0000001a0000720c */ /* 0x000fe20000702670 */
[----:B0-----:R-:W-:-:S04]  /*04f0*/  @!P2 IMAD.WIDE R24, R25, 0x4, R16 ;  /* 0x000000041918a825 */ /* 0x001fc800078e0210 */
[----:B------:R-:W-:Y:S02]  /*0500*/  IMAD.WIDE R16, R23, 0x4, R12 ;  /* 0x0000000417107825 */ /* 0x000fe400078e020c */
[----:B------:R-:W3:Y:S02]  /*0510*/  @!P2 LDG.E R24, desc[UR8][R24.64] ;  /* 0x000000081818a981 */ /* 0x000ee4000c1e1900 */
[----:B-1----:R-:W-:Y:S02]  /*0520*/  @!P1 IMAD.WIDE R18, R8, 0x4, R18 ;  /* 0x0000000408129825 */ /* 0x002fe400078e0212 */
[----:B------:R0:W4:Y:S04]  /*0530*/  LDG.E R8, desc[UR8][R16.64] ;  /* 0x0000000810087981 */ /* 0x000128000c1e1900 */
[----:B------:R1:W3:Y:S01]  /*0540*/  @!P1 LDG.E R25, desc[UR8][R18.64] ;  /* 0x0000000812199981 */ /* 0x0002e2000c1e1900 */
[----:B0-----:R-:W0:Y:S01]  /*0550*/  @!P0 LDC.64 R16, c[0x0][0x3a0] ;  /* 0x0000e800ff108b82 */ /* 0x001e220000000a00 */
[----:B-1----:R-:W-:-:S04]  /*0560*/  IMAD.WIDE R18, R11, 0x4, R12 ;  /* 0x000000040b127825 */ /* 0x002fc800078e020c */
[----:B------:R-:W-:-:S05]  /*0570*/  IMAD.WIDE R20, R10, 0x4, R12 ;  /* 0x000000040a147825 */ /* 0x000fca00078e020c */
[----:B------:R-:W3:Y:S01]  /*0580*/  LDG.E R28, desc[UR8][R20.64] ;  /* 0x00000008141c7981 */ /* 0x000ee2000c1e1900 */
[----:B0-----:R-:W-:-:S03]  /*0590*/  @!P0 IMAD.WIDE R16, R26, 0x4, R16 ;  /* 0x000000041a108825 */ /* 0x001fc600078e0210 */
[----:B------:R-:W3:Y:S04]  /*05a0*/  LDG.E R26, desc[UR8][R18.64] ;  /* 0x00000008121a7981 */ /* 0x000ee8000c1e1900 */
[----:B------:R0:W3:Y:S02]  /*05b0*/  @!P0 LDG.E R21, desc[UR8][R16.64] ;  /* 0x0000000810158981 */ /* 0x0000e4000c1e1900 */
[----:B0-----:R-:W-:-:S06]  /*05c0*/  IMAD.WIDE R16, R29, 0x4, R12 ;  /* 0x000000041d107825 */ /* 0x001fcc00078e020c */
[----:B------:R-:W3:Y:S01]  /*05d0*/  LDG.E R16, desc[UR8][R16.64] ;  /* 0x0000000810107981 */ /* 0x000ee2000c1e1900 */
[----:B--2---:R-:W-:-:S04]  /*05e0*/  ISETP.NE.AND P4, PT, R22, UR7, PT ;  /* 0x0000000716007c0c */ /* 0x004fc8000bf85270 */
[----:B------:R-:W-:Y:S02]  /*05f0*/  ISETP.NE.AND P4, PT, R22, -0x1, P4 ;  /* 0xffffffff1600780c */ /* 0x000fe40002785270 */
[----:B----4-:R-:W-:-:S04]  /*0600*/  ISETP.NE.AND P3, PT, R8, UR7, PT ;  /* 0x0000000708007c0c */ /* 0x010fc8000bf65270 */
[----:B------:R-:W-:Y:S02]  /*0610*/  ISETP.NE.AND P3, PT, R8, -0x1, P3 ;  /* 0xffffffff0800780c */ /* 0x000fe40001f65270 */
[----:B---3-5:R-:W-:Y:S02]  /*0620*/  @!P2 ISETP.GT.AND P5, PT, R2, R24, PT ;  /* 0x000000180200a20c */ /* 0x028fe40003fa4270 */
[----:B------:R-:W-:Y:S02]  /*0630*/  ISETP.EQ.OR P3, PT, R0, R23, P3 ;  /* 0x000000170000720c */ /* 0x000fe40001f62670 */
[----:B------:R-:W-:Y:S02]  /*0640*/  @!P2 SEL R8, R7, RZ, P5 ;  /* 0x000000ff0708a207 */ /* 0x000fe40002800000 */
[----:B------:R-:W-:Y:S02]  /*0650*/  @!P1 ISETP.GT.AND P5, PT, R2, R25, PT ;  /* 0x000000190200920c */ /* 0x000fe40003fa4270 */
[----:B------:R-:W-:-:S02]  /*0660*/  @!P2 PRMT R7, R8, 0x7610, R7 ;  /* 0x000076100807a816 */ /* 0x000fc40000000007 */
[----:B------:R-:W-:Y:S02]  /*0670*/  ISETP.EQ.OR P2, PT, R0, R27, P4 ;  /* 0x0000001b0000720c */ /* 0x000fe40002742670 */
[----:B------:R-:W-:-:S03]  /*0680*/  @!P1 SEL R8, R7, RZ, P5 ;  /* 0x000000ff07089207 */ /* 0x000fc60002800000 */
[----:B------:R-:W0:Y:S01]  /*0690*/  @!P3 LDC.64 R18, c[0x0][0x3a0] ;  /* 0x0000e800ff12bb82 */ /* 0x000e220000000a00 */
[----:B------:R-:W-:Y:S02]  /*06a0*/  @!P1 PRMT R7, R8, 0x7610, R7 ;  /* 0x0000761008079816 */ /* 0x000fe40000000007 */
[----:B------:R-:W-:-:S04]  /*06b0*/  ISETP.NE.AND P4, PT, R26, UR7, PT ;  /* 0x000000071a007c0c */ /* 0x000fc8000bf85270 */
[----:B------:R-:W-:Y:S02]  /*06c0*/  ISETP.NE.AND P5, PT, R26, -0x1, P4 ;  /* 0xffffffff1a00780c */ /* 0x000fe400027a5270 */
[----:B------:R-:W-:Y:S02]  /*06d0*/  ISETP.NE.AND P4, PT, R28, UR7, PT ;  /* 0x000000071c007c0c */ /* 0x000fe4000bf85270 */
[----:B------:R-:W-:Y:S02]  /*06e0*/  ISETP.EQ.OR P1, PT, R0, R11, P5 ;  /* 0x0000000b0000720c */ /* 0x000fe40002f22670 */
[----:B------:R-:W-:Y:S02]  /*06f0*/  @!P0 ISETP.GT.AND P5, PT, R2, R21, PT ;  /* 0x000000150200820c */ /* 0x000fe40003fa4270 */
[----:B------:R-:W-:Y:S01]  /*0700*/  ISETP.NE.AND P4, PT, R28, -0x1, P4 ;  /* 0xffffffff1c00780c */ /* 0x000fe20002785270 */
[----:B------:R-:W1:Y:S01]  /*0710*/  @!P2 LDC.64 R20, c[0x0][0x3a0] ;  /* 0x0000e800ff14ab82 */ /* 0x000e620000000a00 */
[----:B------:R-:W-:-:S02]  /*0720*/  @!P0 SEL R8, R7, RZ, P5 ;  /* 0x000000ff07088207 */ /* 0x000fc40002800000 */
[----:B------:R-:W-:Y:S02]  /*0730*/  ISETP.EQ.OR P4, PT, R0, R10, P4 ;  /* 0x0000000a0000720c */ /* 0x000fe40002782670 */
[----:B------:R-:W-:-:S04]  /*0740*/  ISETP.NE.AND P5, PT, R16, UR7, PT ;  /* 0x0000000710007c0c */ /* 0x000fc8000bfa5270 */
[----:B------:R-:W-:Y:S02]  /*0750*/  ISETP.NE.AND P5, PT, R16, -0x1, P5 ;  /* 0xffffffff1000780c */ /* 0x000fe40002fa5270 */
[----:B------:R-:W2:Y:S02]  /*0760*/  @!P1 LDC.64 R16, c[0x0][0x3a0] ;  /* 0x0000e800ff109b82 */ /* 0x000ea40000000a00 */
[----:B------:R-:W-:Y:S01]  /*0770*/  ISETP.EQ.OR P5, PT, R0, R29, P5 ;  /* 0x0000001d0000720c */ /* 0x000fe20002fa2670 */
[----:B0-----:R-:W-:-:S05]  /*0780*/  @!P3 IMAD.WIDE R24, R23, 0x4, R18 ;  /* 0x000000041718b825 */ /* 0x001fca00078e0212 */
[----:B------:R-:W0:Y:S01]  /*0790*/  @!P4 LDC.64 R18, c[0x0][0x3a0] ;  /* 0x0000e800ff12cb82 */ /* 0x000e220000000a00 */
[----:B------:R-:W3:Y:S01]  /*07a0*/  @!P3 LDG.E R25, desc[UR8][R24.64] ;  /* 0x000000081819b981 */ /* 0x000ee2000c1e1900 */
[----:B-1----:R-:W-:-:S06]  /*07b0*/  @!P2 IMAD.WIDE R22, R27, 0x4, R20 ;  /* 0x000000041b16a825 */ /* 0x002fcc00078e0214 */
[----:B------:R-:W1:Y:S01]  /*07c0*/  @!P5 LDC.64 R20, c[0x0][0x3a0] ;  /* 0x0000e800ff14db82 */ /* 0x000e620000000a00 */
[----:B------:R-:W4:Y:S01]  /*07d0*/  @!P2 LDG.E R23, desc[UR8][R22.64] ;  /* 0x000000081617a981 */ /* 0x000f22000c1e1900 */
[----:B--2---:R-:W-:-:S06]  /*07e0*/  @!P1 IMAD.WIDE R16, R11, 0x4, R16 ;  /* 0x000000040b109825 */ /* 0x004fcc00078e0210 */
[----:B------:R-:W2:Y:S01]  /*07f0*/  @!P1 LDG.E R17, desc[UR8][R16.64] ;  /* 0x0000000810119981 */ /* 0x000ea2000c1e1900 */
[----:B0-----:R-:W-:-:S06]  /*0800*/  @!P4 IMAD.WIDE R18, R10, 0x4, R18 ;  /* 0x000000040a12c825 */ /* 0x001fcc00078e0212 */
[----:B------:R-:W2:Y:S01]  /*0810*/  @!P4 LDG.E R19, desc[UR8][R18.64] ;  /* 0x000000081213c981 */ /* 0x000ea2000c1e1900 */
[----:B-1----:R-:W-:-:S06]  /*0820*/  @!P5 IMAD.WIDE R20, R29, 0x4, R20 ;  /* 0x000000041d14d825 */ /* 0x002fcc00078e0214 */
[----:B------:R-:W2:Y:S01]  /*0830*/  @!P5 LDG.E R21, desc[UR8][R20.64] ;  /* 0x000000081415d981 */ /* 0x000ea2000c1e1900 */
[----:B------:R-:W-:Y:S01]  /*0840*/  @!P0 PRMT R7, R8, 0x7610, R7 ;  /* 0x0000761008078816 */ /* 0x000fe20000000007 */
[----:B------:R-:W-:Y:S02]  /*0850*/  VIADD R9, R9, 0x8 ;  /* 0x0000000809097836 */ /* 0x000fe40000000000 */
[----:B------:R-:W-:Y:S01]  /*0860*/  VIADD R4, R4, 0x8 ;  /* 0x0000000804047836 */ /* 0x000fe20000000000 */
[----:B---3--:R-:W-:-:S04]  /*0870*/  @!P3 ISETP.GT.AND P0, PT, R2, R25, PT ;  /* 0x000000190200b20c */ /* 0x008fc80003f04270 */
[----:B------:R-:W-:-:S04]  /*0880*/  @!P3 SEL R8, R7, RZ, P0 ;  /* 0x000000ff0708b207 */ /* 0x000fc80000000000 */
[----:B------:R-:W-:Y:S02]  /*0890*/  @!P3 PRMT R7, R8, 0x7610, R7 ;  /* 0x000076100807b816 */ /* 0x000fe40000000007 */
[----:B----4-:R-:W-:-:S04]  /*08a0*/  @!P2 ISETP.GT.AND P0, PT, R2, R23, PT ;  /* 0x000000170200a20c */ /* 0x010fc80003f04270 */
[----:B------:R-:W-:-:S04]  /*08b0*/  @!P2 SEL R8, R7, RZ, P0 ;  /* 0x000000ff0708a207 */ /* 0x000fc80000000000 */
[----:B------:R-:W-:Y:S02]  /*08c0*/  @!P2 PRMT R7, R8, 0x7610, R7 ;  /* 0x000076100807a816 */ /* 0x000fe40000000007 */
[----:B--2---:R-:W-:-:S04]  /*08d0*/  @!P1 ISETP.GT.AND P0, PT, R2, R17, PT ;  /* 0x000000110200920c */ /* 0x004fc80003f04270 */
[----:B------:R-:W-:Y:S02]  /*08e0*/  @!P1 SEL R8, R7, RZ, P0 ;  /* 0x000000ff07089207 */ /* 0x000fe40000000000 */
[----:B------:R-:W-:Y:S02]  /*08f0*/  @!P4 ISETP.GT.AND P0, PT, R2, R19, PT ;  /* 0x000000130200c20c */ /* 0x000fe40003f04270 */
[----:B------:R-:W-:Y:S02]  /*0900*/  @!P1 PRMT R7, R8, 0x7610, R7 ;  /* 0x0000761008079816 */ /* 0x000fe40000000007 */
[----:B------:R-:W-:Y:S02]  /*0910*/  ISETP.NE.AND P1, PT, R9, RZ, PT ;  /* 0x000000ff0900720c */ /* 0x000fe40003f25270 */
[----:B------:R-:W-:Y:S02]  /*0920*/  @!P4 SEL R8, R7, RZ, P0 ;  /* 0x000000ff0708c207 */ /* 0x000fe40000000000 */
[----:B------:R-:W-:-:S02]  /*0930*/  @!P5 ISETP.GT.AND P0, PT, R2, R21, PT ;  /* 0x000000150200d20c */ /* 0x000fc40003f04270 */
[----:B------:R-:W-:-:S04]  /*0940*/  @!P4 PRMT R7, R8, 0x7610, R7 ;  /* 0x000076100807c816 */ /* 0x000fc80000000007 */
[----:B------:R-:W-:-:S04]  /*0950*/  @!P5 SEL R8, R7, RZ, P0 ;  /* 0x000000ff0708d207 */ /* 0x000fc80000000000 */
[----:B------:R-:W-:Y:S01]  /*0960*/  @!P5 PRMT R7, R8, 0x7610, R7 ;  /* 0x000076100807d816 */ /* 0x000fe20000000007 */
[----:B------:R-:W-:Y:S06]  /*0970*/  @P1 BRA `(.L_x_70) ;  /* 0xfffffff8005c1947 */ /* 0x000fec000383ffff */
.L_x_69:
[----:B------:R-:W-:Y:S05]  /*0980*/  BSYNC.RECONVERGENT B2 ;  /* 0x0000000000027941 */ /* 0x000fea0003800200 */
.L_x_68:
[----:B------:R-:W-:Y:S04]  /*0990*/  BSSY.RECONVERGENT B2, `(.L_x_71) ;  /* 0x000006f000027945 */ /* 0x000fe80003800200 */
[----:B------:R-:W-:Y:S05]  /*09a0*/  @!P6 BRA `(.L_x_72) ;  /* 0x0000000400b4e947 */ /* 0x000fea0003800000 */
[----:B------:R-:W-:Y:S01]  /*09b0*/  ISETP.GE.U32.AND P0, PT, R6, 0x4, PT ;  /* 0x000000040600780c */ /* 0x000fe20003f06070 */
[----:B------:R-:W-:Y:S01]  /*09c0*/  BSSY.RECONVERGENT B3, `(.L_x_73) ;  /* 0x0000038000037945 */ /* 0x000fe20003800200 */
[----:B------:R-:W-:-:S04]  /*09d0*/  LOP3.LUT R20, R5, 0x3, RZ, 0xc0, !PT ;  /* 0x0000000305147812 */ /* 0x000fc800078ec0ff */
[----:B------:R-:W-:-:S07]  /*09e0*/  ISETP.NE.AND P4, PT, R20, RZ, PT ;  /* 0x000000ff1400720c */ /* 0x000fce0003f85270 */
[----:B------:R-:W-:Y:S06]  /*09f0*/  @!P0 BRA `(.L_x_74) ;  /* 0x0000000000d08947 */ /* 0x000fec0003800000 */
[----:B------:R-:W0:Y:S01]  /*0a00*/  LDC.64 R8, c[0x0][0x390] ;  /* 0x0000e400ff087b82 */ /* 0x000e220000000a00 */
[----:B------:R-:W1:Y:S01]  /*0a10*/  LDCU UR6, c[0x0][0x384] ;  /* 0x00007080ff0677ac */ /* 0x000e620008000800 */
[----:B0-----:R-:W-:-:S05]  /*0a20*/  IMAD.WIDE R28, R4, 0x4, R8 ;  /* 0x00000004041c7825 */ /* 0x001fca00078e0208 */
[----:B------:R-:W2:Y:S04]  /*0a30*/  LDG.E R19, desc[UR8][R28.64] ;  /* 0x000000081c137981 */ /* 0x000ea8000c1e1900 */
[----:B------:R-:W3:Y:S04]  /*0a40*/  LDG.E R25, desc[UR8][R28.64+0x4] ;  /* 0x000004081c197981 */ /* 0x000ee8000c1e1900 */
[----:B------:R-:W4:Y:S04]  /*0a50*/  LDG.E R23, desc[UR8][R28.64+0x8] ;  /* 0x000008081c177981 */ /* 0x000f28000c1e1900 */
[----:B------:R-:W4:Y:S01]  /*0a60*/  LDG.E R21, desc[UR8][R28.64+0xc] ;  /* 0x00000c081c157981 */ /* 0x000f22000c1e1900 */
[----:B--2---:R-:W-:-:S06]  /*0a70*/  IMAD.WIDE R16, R19, 0x4, R12 ;  /* 0x0000000413107825 */ /* 0x004fcc00078e020c */
[----:B------:R-:W1:Y:S01]  /*0a80*/  LDG.E R16, desc[UR8][R16.64] ;  /* 0x0000000810107981 */ /* 0x000e62000c1e1900 */
[----:B---3--:R-:W-:-:S04]  /*0a90*/  IMAD.WIDE R8, R25, 0x4, R12 ;  /* 0x0000000419087825 */ /* 0x008fc800078e020c */
[--C-:B----4-:R-:W-:Y:S02]  /*0aa0*/  IMAD.WIDE R10, R23, 0x4, R12.reuse ;  /* 0x00000004170a7825 */ /* 0x110fe400078e020c */
[----:B------:R-:W2:Y:S02]  /*0ab0*/  LDG.E R8, desc[UR8][R8.64] ;  /* 0x0000000808087981 */ /* 0x000ea4000c1e1900 */
[----:B------:R-:W-:Y:S02]  /*0ac0*/  IMAD.WIDE R26, R21, 0x4, R12 ;  /* 0x00000004151a7825 */ /* 0x000fe400078e020c */
[----:B------:R-:W3:Y:S04]  /*0ad0*/  LDG.E R10, desc[UR8][R10.64] ;  /* 0x000000080a0a7981 */ /* 0x000ee8000c1e1900 */
[----:B------:R-:W4:Y:S01]  /*0ae0*/  LDG.E R26, desc[UR8][R26.64] ;  /* 0x000000081a1a7981 */ /* 0x000f22000c1e1900 */
[----:B-1----:R-:W-:-:S04]  /*0af0*/  ISETP.NE.AND P0, PT, R16, UR6, PT ;  /* 0x0000000610007c0c */ /* 0x002fc8000bf05270 */
[----:B------:R-:W-:Y:S02]  /*0b00*/  ISETP.NE.AND P0, PT, R16, -0x1, P0 ;  /* 0xffffffff1000780c */ /* 0x000fe40000705270 */
[----:B--2---:R-:W-:Y:S02]  /*0b10*/  ISETP.NE.AND P1, PT, R8, UR6, PT ;  /* 0x0000000608007c0c */ /* 0x004fe4000bf25270 */
[----:B------:R-:W-:Y:S02]  /*0b20*/  ISETP.EQ.OR P0, PT, R0, R19, P0 ;  /* 0x000000130000720c */ /* 0x000fe40000702670 */
[----:B------:R-:W-:Y:S02]  /*0b30*/  ISETP.NE.AND P1, PT, R8, -0x1, P1 ;  /* 0xffffffff0800780c */ /* 0x000fe40000f25270 */
[----:B---3--:R-:W-:Y:S02]  /*0b40*/  ISETP.NE.AND P2, PT, R10, UR6, PT ;  /* 0x000000060a007c0c */ /* 0x008fe4000bf45270 */
[----:B------:R-:W-:-:S02]  /*0b50*/  ISETP.EQ.OR P1, PT, R0, R25, P1 ;  /* 0x000000190000720c */ /* 0x000fc40000f22670 */
[----:B------:R-:W-:Y:S02]  /*0b60*/  ISETP.NE.AND P2, PT, R10, -0x1, P2 ;  /* 0xffffffff0a00780c */ /* 0x000fe40001745270 */
[----:B----4-:R-:W-:Y:S02]  /*0b70*/  ISETP.NE.AND P3, PT, R26, UR6, PT ;  /* 0x000000061a007c0c */ /* 0x010fe4000bf65270 */
[----:B------:R-:W-:Y:S01]  /*0b80*/  ISETP.EQ.OR P2, PT, R0, R23, P2 ;  /* 0x000000170000720c */ /* 0x000fe20001742670 */
[----:B------:R-:W0:Y:S01]  /*0b90*/  @!P0 LDC.64 R16, c[0x0][0x3a0] ;  /* 0x0000e800ff108b82 */ /* 0x000e220000000a00 */
[----:B------:R-:W-:-:S04]  /*0ba0*/  ISETP.NE.AND P3, PT, R26, -0x1, P3 ;  /* 0xffffffff1a00780c */ /* 0x000fc80001f65270 */
[----:B------:R-:W-:-:S03]  /*0bb0*/  ISETP.EQ.OR P3, PT, R0, R21, P3 ;  /* 0x000000150000720c */ /* 0x000fc60001f62670 */
[----:B------:R-:W1:Y:S08]  /*0bc0*/  @!P1 LDC.64 R8, c[0x0][0x3a0] ;  /* 0x0000e800ff089b82 */ /* 0x000e700000000a00 */
[----:B------:R-:W2:Y:S01]  /*0bd0*/  @!P2 LDC.64 R10, c[0x0][0x3a0] ;  /* 0x0000e800ff0aab82 */ /* 0x000ea20000000a00 */
[----:B0-----:R-:W-:-:S07]  /*0be0*/  @!P0 IMAD.WIDE R16, R19, 0x4, R16 ;  /* 0x0000000413108825 */ /* 0x001fce00078e0210 */
[----:B------:R-:W0:Y:S01]  /*0bf0*/  @!P3 LDC.64 R18, c[0x0][0x3a0] ;  /* 0x0000e800ff12bb82 */ /* 0x000e220000000a00 */
[----:B------:R-:W3:Y:S01]  /*0c00*/  @!P0 LDG.E R17, desc[UR8][R16.64] ;  /* 0x0000000810118981 */ /* 0x000ee2000c1e1900 */
[----:B-1----:R-:W-:-:S06]  /*0c10*/  @!P1 IMAD.WIDE R8, R25, 0x4, R8 ;  /* 0x0000000419089825 */ /* 0x002fcc00078e0208 */
[----:B------:R-:W4:Y:S01]  /*0c20*/  @!P1 LDG.E R9, desc[UR8][R8.64] ;  /* 0x0000000808099981 */ /* 0x000f22000c1e1900 */
[----:B--2---:R-:W-:-:S06]  /*0c30*/  @!P2 IMAD.WIDE R10, R23, 0x4, R10 ;  /* 0x00000004170aa825 */ /* 0x004fcc00078e020a */
[----:B------:R-:W2:Y:S01]  /*0c40*/  @!P2 LDG.E R11, desc[UR8][R10.64] ;  /* 0x000000080a0ba981 */ /* 0x000ea2000c1e1900 */
[----:B0-----:R-:W-:-:S06]  /*0c50*/  @!P3 IMAD.WIDE R18, R21, 0x4, R18 ;  /* 0x000000041512b825 */ /* 0x001fcc00078e0212 */
[----:B------:R-:W2:Y:S01]  /*0c60*/  @!P3 LDG.E R19, desc[UR8][R18.64] ;  /* 0x000000081213b981 */ /* 0x000ea2000c1e1900 */
[----:B------:R-:W-:Y:S01]  /*0c70*/  VIADD R4, R4, 0x4 ;  /* 0x0000000404047836 */ /* 0x000fe20000000000 */
[----:B---3-5:R-:W-:-:S04]  /*0c80*/  @!P0 ISETP.GT.AND P5, PT, R2, R17, PT ;  /* 0x000000110200820c */ /* 0x028fc80003fa4270 */
[----:B------:R-:W-:-:S04]  /*0c90*/  @!P0 SEL R6, R7, RZ, P5 ;  /* 0x000000ff07068207 */ /* 0x000fc80002800000 */
[----:B------:R-:W-:Y:S02]  /*0ca0*/  @!P0 PRMT R7, R6, 0x7610, R7 ;  /* 0x0000761006078816 */ /* 0x000fe40000000007 */
[----:B----4-:R-:W-:-:S04]  /*0cb0*/  @!P1 ISETP.GT.AND P0, PT, R2, R9, PT ;  /* 0x000000090200920c */ /* 0x010fc80003f04270 */
[----:B------:R-:W-:Y:S02]  /*0cc0*/  @!P1 SEL R6, R7, RZ, P0 ;  /* 0x000000ff07069207 */ /* 0x000fe40000000000 */
[----:B--2---:R-:W-:Y:S02]  /*0cd0*/  @!P2 ISETP.GT.AND P0, PT, R2, R11, PT ;  /* 0x0000000b0200a20c */ /* 0x004fe40003f04270 */
[----:B------:R-:W-:-:S04]  /*0ce0*/  @!P1 PRMT R7, R6, 0x7610, R7 ;  /* 0x0000761006079816 */ /* 0x000fc80000000007 */
[----:B------:R-:W-:Y:S02]  /*0cf0*/  @!P2 SEL R6, R7, RZ, P0 ;  /* 0x000000ff0706a207 */ /* 0x000fe40000000000 */
[----:B------:R-:W-:Y:S02]  /*0d00*/  @!P3 ISETP.GT.AND P0, PT, R2, R19, PT ;  /* 0x000000130200b20c */ /* 0x000fe40003f04270 */
[----:B------:R-:W-:-:S04]  /*0d10*/  @!P2 PRMT R7, R6, 0x7610, R7 ;  /* 0x000076100607a816 */ /* 0x000fc80000000007 */
[----:B------:R-:W-:-:S04]  /*0d20*/  @!P3 SEL R6, R7, RZ, P0 ;  /* 0x000000ff0706b207 */ /* 0x000fc80000000000 */
[----:B------:R-:W-:-:S07]  /*0d30*/  @!P3 PRMT R7, R6, 0x7610, R7 ;  /* 0x000076100607b816 */ /* 0x000fce0000000007 */
.L_x_74:
[----:B------:R-:W-:Y:S05]  /*0d40*/  BSYNC.RECONVERGENT B3 ;  /* 0x0000000000037941 */ /* 0x000fea0003800200 */
.L_x_73:
[----:B------:R-:W-:Y:S05]  /*0d50*/  @!P4 BRA `(.L_x_72) ;  /* 0x0000000000c8c947 */ /* 0x000fea0003800000 */
[----:B------:R-:W-:Y:S01]  /*0d60*/  ISETP.NE.AND P0, PT, R20, 0x1, PT ;  /* 0x000000011400780c */ /* 0x000fe20003f05270 */
[----:B------:R-:W-:Y:S01]  /*0d70*/  BSSY.RECONVERGENT B3, `(.L_x_75) ;  /* 0x0000020000037945 */ /* 0x000fe20003800200 */
[----:B------:R-:W-:-:S04]  /*0d80*/  LOP3.LUT R5, R5, 0x1, RZ, 0xc0, !PT ;  /* 0x0000000105057812 */ /* 0x000fc800078ec0ff */
[----:B------:R-:W-:-:S07]  /*0d90*/  ISETP.NE.U32.AND P2, PT, R5, 0x1, PT ;  /* 0x000000010500780c */ /* 0x000fce0003f45070 */
[----:B------:R-:W-:Y:S06]  /*0da0*/  @!P0 BRA `(.L_x_76) ;  /* 0x0000000000708947 */ /* 0x000fec0003800000 */
[----:B------:R-:W0:Y:S01]  /*0db0*/  LDC.64 R8, c[0x0][0x390] ;  /* 0x0000e400ff087b82 */ /* 0x000e220000000a00 */
[----:B------:R-:W1:Y:S01]  /*0dc0*/  LDCU UR6, c[0x0][0x384] ;  /* 0x00007080ff0677ac */ /* 0x000e620008000800 */
[----:B0-----:R-:W-:-:S05]  /*0dd0*/  IMAD.WIDE R16, R4, 0x4, R8 ;  /* 0x0000000404107825 */ /* 0x001fca00078e0208 */
[----:B------:R-:W2:Y:S04]  /*0de0*/  LDG.E R5, desc[UR8][R16.64] ;  /* 0x0000000810057981 */ /* 0x000ea8000c1e1900 */
[----:B------:R-:W3:Y:S01]  /*0df0*/  LDG.E R21, desc[UR8][R16.64+0x4] ;  /* 0x0000040810157981 */ /* 0x000ee2000c1e1900 */
[----:B--2---:R-:W-:-:S04]  /*0e00*/  IMAD.WIDE R8, R5, 0x4, R12 ;  /* 0x0000000405087825 */ /* 0x004fc800078e020c */
[----:B---3--:R-:W-:Y:S02]  /*0e10*/  IMAD.WIDE R10, R21, 0x4, R12 ;  /* 0x00000004150a7825 */ /* 0x008fe400078e020c */
[----:B------:R-:W1:Y:S04]  /*0e20*/  LDG.E R8, desc[UR8][R8.64] ;  /* 0x0000000808087981 */ /* 0x000e68000c1e1900 */
[----:B------:R-:W2:Y:S01]  /*0e30*/  LDG.E R10, desc[UR8][R10.64] ;  /* 0x000000080a0a7981 */ /* 0x000ea2000c1e1900 */
[----:B-1----:R-:W-:-:S04]  /*0e40*/  ISETP.NE.AND P0, PT, R8, UR6, PT ;  /* 0x0000000608007c0c */ /* 0x002fc8000bf05270 */
[----:B------:R-:W-:Y:S02]  /*0e50*/  ISETP.NE.AND P0, PT, R8, -0x1, P0 ;  /* 0xffffffff0800780c */ /* 0x000fe40000705270 */
[----:B--2---:R-:W-:Y:S02]  /*0e60*/  ISETP.NE.AND P1, PT, R10, UR6, PT ;  /* 0x000000060a007c0c */ /* 0x004fe4000bf25270 */
[----:B------:R-:W-:Y:S02]  /*0e70*/  ISETP.EQ.OR P0, PT, R0, R5, P0 ;  /* 0x000000050000720c */ /* 0x000fe40000702670 */
[----:B------:R-:W-:-:S04]  /*0e80*/  ISETP.NE.AND P1, PT, R10, -0x1, P1 ;  /* 0xffffffff0a00780c */ /* 0x000fc80000f25270 */
[----:B------:R-:W-:-:S07]  /*0e90*/  ISETP.EQ.OR P1, PT, R0, R21, P1 ;  /* 0x000000150000720c */ /* 0x000fce0000f22670 */
[----:B------:R-:W0:Y:S08]  /*0ea0*/  @!P0 LDC.64 R16, c[0x0][0x3a0] ;  /* 0x0000e800ff108b82 */ /* 0x000e300000000a00 */
[----:B------:R-:W1:Y:S01]  /*0eb0*/  @!P1 LDC.64 R18, c[0x0][0x3a0] ;  /* 0x0000e800ff129b82 */ /* 0x000e620000000a00 */
[----:B0-----:R-:W-:-:S06]  /*0ec0*/  @!P0 IMAD.WIDE R8, R5, 0x4, R16 ;  /* 0x0000000405088825 */ /* 0x001fcc00078e0210 */
[----:B------:R-:W2:Y:S01]  /*0ed0*/  @!P0 LDG.E R9, desc[UR8][R8.64] ;  /* 0x0000000808098981 */ /* 0x000ea2000c1e1900 */
[----:B-1----:R-:W-:-:S06]  /*0ee0*/  @!P1 IMAD.WIDE R10, R21, 0x4, R18 ;  /* 0x00000004150a9825 */ /* 0x002fcc00078e0212 */
[----:B------:R-:W3:Y:S01]  /*0ef0*/  @!P1 LDG.E R11, desc[UR8][R10.64] ;  /* 0x000000080a0b9981 */ /* 0x000ee2000c1e1900 */
[----:B------:R-:W-:Y:S01]  /*0f00*/  VIADD R4, R4, 0x2 ;  /* 0x0000000204047836 */ /* 0x000fe20000000000 */
[----:B--2--5:R-:W-:-:S04]  /*0f10*/  @!P0 ISETP.GT.AND P3, PT, R2, R9, PT ;  /* 0x000000090200820c */ /* 0x024fc80003f64270 */
[----:B------:R-:W-:Y:S02]  /*0f20*/  @!P0 SEL R5, R7, RZ, P3 ;  /* 0x000000ff07058207 */ /* 0x000fe40001800000 */
[----:B---3--:R-:W-:Y:S02]  /*0f30*/  @!P1 ISETP.GT.AND P3, PT, R2, R11, PT ;  /* 0x0000000b0200920c */ /* 0x008fe40003f64270 */
[----:B------:R-:W-:-:S04]  /*0f40*/  @!P0 PRMT R7, R5, 0x7610, R7 ;  /* 0x0000761005078816 */ /* 0x000fc80000000007 */
[----:B------:R-:W-:-:S04]  /*0f50*/  @!P1 SEL R5, R7, RZ, P3 ;  /* 0x000000ff07059207 */ /* 0x000fc80001800000 */
[----:B------:R-:W-:-:S07]  /*0f60*/  @!P1 PRMT R7, R5, 0x7610, R7 ;  /* 0x0000761005079816 */ /* 0x000fce0000000007 */
.L_x_76:
[----:B------:R-:W-:Y:S05]  /*0f70*/  BSYNC.RECONVERGENT B3 ;  /* 0x0000000000037941 */ /* 0x000fea0003800200 */
.L_x_75:
[----:B------:R-:W-:Y:S05]  /*0f80*/  @P2 BRA `(.L_x_72) ;  /* 0x00000000003c2947 */ /* 0x000fea0003800000 */
[----:B------:R-:W0:Y:S01]  /*0f90*/  LDC.64 R8, c[0x0][0x390] ;  /* 0x0000e400ff087b82 */ /* 0x000e220000000a00 */
[----:B------:R-:W1:Y:S01]  /*0fa0*/  LDCU UR6, c[0x0][0x384] ;  /* 0x00007080ff0677ac */ /* 0x000e620008000800 */
[----:B0-----:R-:W-:-:S05]  /*0fb0*/  IMAD.WIDE R4, R4, 0x4, R8 ;  /* 0x0000000404047825 */ /* 0x001fca00078e0208 */
[----:B------:R-:W2:Y:S02]  /*0fc0*/  LDG.E R9, desc[UR8][R4.64] ;  /* 0x0000000804097981 */ /* 0x000ea4000c1e1900 */
[----:B--2---:R-:W-:-:S06]  /*0fd0*/  IMAD.WIDE R12, R9, 0x4, R12 ;  /* 0x00000004090c7825 */ /* 0x004fcc00078e020c */
[----:B------:R-:W1:Y:S02]  /*0fe0*/  LDG.E R12, desc[UR8][R12.64] ;  /* 0x000000080c0c7981 */ /* 0x000e64000c1e1900 */
[----:B-1----:R-:W-:-:S04]  /*0ff0*/  ISETP.NE.AND P0, PT, R12, UR6, PT ;  /* 0x000000060c007c0c */ /* 0x002fc8000bf05270 */
[----:B------:R-:W-:-:S04]  /*1000*/  ISETP.NE.AND P0, PT, R12, -0x1, P0 ;  /* 0xffffffff0c00780c */ /* 0x000fc80000705270 */
[----:B------:R-:W-:-:S13]  /*1010*/  ISETP.EQ.OR P0, PT, R0, R9, P0 ;  /* 0x000000090000720c */ /* 0x000fda0000702670 */
[----:B------:R-:W-:Y:S05]  /*1020*/  @P0 BRA `(.L_x_72) ;  /* 0x0000000000140947 */ /* 0x000fea0003800000 */
[----:B------:R-:W0:Y:S02]  /*1030*/  LDC.64 R4, c[0x0][0x3a0] ;  /* 0x0000e800ff047b82 */ /* 0x000e240000000a00 */
[----:B0-----:R-:W-:-:S06]  /*1040*/  IMAD.WIDE R4, R9, 0x4, R4 ;  /* 0x0000000409047825 */ /* 0x001fcc00078e0204 */
[----:B------:R-:W2:Y:S02]  /*1050*/  LDG.E R5, desc[UR8][R4.64] ;  /* 0x0000000804057981 */ /* 0x000ea4000c1e1900 */
[----:B--2--5:R-:W-:-:S04]  /*1060*/  ISETP.GT.AND P0, PT, R2, R5, PT ;  /* 0x000000050200720c */ /* 0x024fc80003f04270 */
[----:B------:R-:W-:-:S09]  /*1070*/  SEL R7, R7, RZ, P0 ;  /* 0x000000ff07077207 */ /* 0x000fd20000000000 */
.L_x_72:
[----:B------:R-:W-:Y:S05]  /*1080*/  BSYNC.RECONVERGENT B2 ;  /* 0x0000000000027941 */ /* 0x000fea0003800200 */
.L_x_71:
[----:B------:R-:W-:-:S13]  /*1090*/  LOP3.LUT P0, RZ, R7, 0xff, RZ, 0xc0, !PT ;  /* 0x000000ff07ff7812 */ /* 0x000fda000780c0ff */
[----:B------:R-:W-:Y:S05]  /*10a0*/  @!P0 BREAK.RELIABLE B0 ;  /* 0x0000000000008942 */ /* 0x000fea0003800100 */
[----:B------:R-:W-:Y:S05]  /*10b0*/  @!P0 BRA `(.L_x_65) ;  /* 0x00000000000c8947 */ /* 0x000fea0003800000 */
.L_x_67:
[----:B------:R-:W-:Y:S05]  /*10c0*/  BSYNC.RELIABLE B0 ;  /* 0x0000000000007941 */ /* 0x000fea0003800100 */
.L_x_66:
[----:B------:R-:W0:Y:S02]  /*10d0*/  LDC R5, c[0x0][0x384] ;  /* 0x0000e100ff057b82 */ /* 0x000e240000000800 */
[----:B0-----:R0:W-:Y:S02]  /*10e0*/  STG.E desc[UR8][R14.64], R5 ;  /* 0x000000050e007986 */ /* 0x0011e4000c101908 */
.L_x_65:
[----:B------:R-:W-:Y:S05]  /*10f0*/  BSYNC.RECONVERGENT B1 ;  /* 0x0000000000017941 */ /* 0x000fea0003800200 */
.L_x_64:
[----:B------:R-:W1:Y:S01]  /*1100*/  LDCU UR6, c[0x0][0x380] ;  /* 0x00007000ff0677ac */ /* 0x000e620008000800 */
[----:B------:R-:W-:-:S05]  /*1110*/  IMAD.IADD R0, R3, 0x1, R0 ;  /* 0x0000000103007824 */ /* 0x000fca00078e0200 */
[----:B-1----:R-:W-:-:S13]  /*1120*/  ISETP.GE.AND P0, PT, R0, UR6, PT ;  /* 0x0000000600007c0c */ /* 0x002fda000bf06270 */
[----:B------:R-:W-:Y:S05]  /*1130*/  @!P0 BRA `(.L_x_77) ;  /* 0xffffffec00f08947 */ /* 0x000fea000383ffff */
[----:B------:R-:W-:Y:S05]  /*1140*/  EXIT ;  /* 0x000000000000794d */ /* 0x000fea0003800000 */
.L_x_78:
        /* <DEDUP_REMOVED lines=11> */
.L_x_83:


//--------------------- .nv.shared.reserved.0     --------------------------
	.section	.nv.shared.reserved.0,"aw",@nobits
	.weak		__nv_reservedSMEM_offset_0_alias
	.size		__nv_reservedSMEM_offset_0_alias, 0, 64
	.other		__nv_reservedSMEM_offset_0_alias,@"STO_CUDA_RESERVED_SHARED STV_DEFAULT"
__nv_reservedSMEM_offset_0_alias:
	.zero		0
	.zero		64


//--------------------- .nv.constant0._Z24symgs_csr_sw_parallel_bwPKiS0_PKfiiPfS2_Pi --------------------------
	.section	.nv.constant0._Z24symgs_csr_sw_parallel_bwPKiS0_PKfiiPfS2_Pi,"a",@progbits
	.sectionflags	@""
	.align	4
.nv.constant0._Z24symgs_csr_sw_parallel_bwPKiS0_PKfiiPfS2_Pi:
	.zero		952


//--------------------- .nv.constant0._Z24symgs_csr_sw_parallel_fwPKiS0_PKfiiPfS2_Pi --------------------------
	.section	.nv.constant0._Z24symgs_csr_sw_parallel_fwPKiS0_PKfiiPfS2_Pi,"a",@progbits
	.sectionflags	@""
	.align	4
.nv.constant0._Z24symgs_csr_sw_parallel_fwPKiS0_PKfiiPfS2_Pi:
	.zero		952


//--------------------- .nv.constant0._Z16color_jpl_kerneliiPKiS0_PKfS0_Pi --------------------------
	.section	.nv.constant0._Z16color_jpl_kerneliiPKiS0_PKfS0_Pi,"a",@progbits
	.sectionflags	@""
	.align	4
.nv.constant0._Z16color_jpl_kerneliiPKiS0_PKfS0_Pi:
	.zero		944


//--------------------- SYMBOLS --------------------------

	.type		.nv.reservedSmem.offset0,@object
	.size		.nv.reservedSmem.offset0,0x4
